def attn_fwd(
    Q,
    K,
    V,
    Out,
    Lse,
    sm_scale,
    stride_qz,
    stride_qh,
    stride_qm,
    stride_qk,
    stride_kz,
    stride_kh,
    stride_kn,
    stride_kk,
    stride_vz,
    stride_vh,
    stride_vn,
    stride_vk,
    stride_oz,
    stride_oh,
    stride_om,
    stride_ok,
    seqlen_q,
    seqlen_k,
    BLOCK_M: tl.constexpr,
    BLOCK_N: tl.constexpr,
    HEAD_DIM: tl.constexpr,
    CAUSAL: tl.constexpr,
):
    start_m = tl.program_id(0)
    off_hz = tl.program_id(1)
    q_off = off_hz * stride_qh
    k_off = off_hz * stride_kh
    v_off = off_hz * stride_vh
    offs_m = start_m * BLOCK_M + tl.arange(0, BLOCK_M)
    offs_d = tl.arange(0, HEAD_DIM)
    offs_n = tl.arange(0, BLOCK_N)
    q_ptrs = Q + q_off + offs_m[:, None] * stride_qm + offs_d[None, :] * stride_qk
    k_ptrs = K + k_off + offs_d[:, None] * stride_kk + offs_n[None, :] * stride_kn
    v_ptrs = V + v_off + offs_n[:, None] * stride_vn + offs_d[None, :] * stride_vk
    m_i = tl.full([BLOCK_M], float("-inf"), dtype=tl.float32)
    l_i = tl.zeros([BLOCK_M], dtype=tl.float32) + 1.0
    acc = tl.zeros([BLOCK_M, HEAD_DIM], dtype=tl.float32)
    q = tl.load(q_ptrs)
    acc, l_i, m_i = _attn_fwd_inner(
        acc,
        l_i,
        m_i,
        q,
        k_ptrs,
        v_ptrs,
        sm_scale,
        stride_kn,
        stride_vn,
        start_m,
        seqlen_k,
        BLOCK_M,
        BLOCK_N,
        HEAD_DIM,
        CAUSAL,
    )
    acc = acc / l_i[:, None]
    lse = m_i + tl.math.log2(l_i) / 1.4426950408889634
    o_ptrs = (
        Out
        + off_hz * stride_oh
        + offs_m[:, None] * stride_om
        + offs_d[None, :] * stride_ok
    )
    tl.store(o_ptrs, acc.to(Out.dtype.element_ty))
    tl.store(Lse + off_hz * seqlen_q + offs_m, lse)

# config = {"BLOCK_M": 256, "BLOCK_N": 64, "HEAD_DIM": 32, "arch": "sm_100", "causal": false, "dtype": "bf16", "num_stages": 4, "num_warps": 16}
# arch = sm_100


// ===== COMPILED SASS (sm_100a) =====

	.target	sm_100a

	.elftype	@"ET_EXEC"


//--------------------- .note.nv.tkinfo           --------------------------
	.section	.note.nv.tkinfo,"",@"SHT_NOTE"
	.sectionflags	@"SHF_NOTE_NV_TKINFO"
	.tkinfo
        /*0018*/ 	.word	0x00000081
        /*0030*/ 	.string	""
        /*0030*/ 	.string	"ptxas-blackwell"
        /*0030*/ 	.string	"Cuda compilation tools, release 12.9, V12.9.86"
        /*0030*/ 	.string	"Build cuda_12.9.r12.9/compiler.36037853_0"
        /*0030*/ 	.string	"-v  -suppress-debug-info  -lineinfo  -arch sm_100a "



//--------------------- .note.nv.cuver            --------------------------
	.section	.note.nv.cuver,"",@"SHT_NOTE"
	.sectionflags	@"SHF_NOTE_NV_CUVER"
        /*0018*/ 	.short	0x0001
        /*001a*/ 	.short	0x0064
        /*001c*/ 	.short	0x0001
        /*001e*/ 	.short	0x0000
        /*0020*/ 	.short	0x0001
        /*0022*/ 	.short	0x0000


//--------------------- .nv.info                  --------------------------
	.section	.nv.info,"",@"SHT_CUDA_INFO"
	.align	4


	//----- nvinfo : EIATTR_REGCOUNT
	.align		4
        /*0000*/ 	.byte	0x04, 0x2f
        /*0002*/ 	.short	(.L_2 - .L_1)
	.align		4
.L_1:
        /*0004*/ 	.word	index@(attn_fwd)
        /*0008*/ 	.word	0x00000080


	//----- nvinfo : EIATTR_FRAME_SIZE
	.align		4
.L_2:
        /*000c*/ 	.byte	0x04, 0x11
        /*000e*/ 	.short	(.L_4 - .L_3)
	.align		4
.L_3:
        /*0010*/ 	.word	index@(attn_fwd)
        /*0014*/ 	.word	0x00000000


	//----- nvinfo : EIATTR_MIN_STACK_SIZE
	.align		4
.L_4:
        /*0018*/ 	.byte	0x04, 0x12
        /*001a*/ 	.short	(.L_6 - .L_5)
	.align		4
.L_5:
        /*001c*/ 	.word	index@(attn_fwd)
        /*0020*/ 	.word	0x00000000
.L_6:


//--------------------- .nv.info.attn_fwd         --------------------------
	.section	.nv.info.attn_fwd,"",@"SHT_CUDA_INFO"
	.sectionflags	@""
	.align	4


	//----- nvinfo : EIATTR_CUDA_API_VERSION
	.align		4
        /*0000*/ 	.byte	0x04, 0x37
        /*0002*/ 	.short	(.L_8 - .L_7)
.L_7:
        /*0004*/ 	.word	0x00000081


	//----- nvinfo : EIATTR_KPARAM_INFO
	.align		4
.L_8:
        /*0008*/ 	.byte	0x04, 0x17
        /*000a*/ 	.short	(.L_10 - .L_9)
.L_9:
        /*000c*/ 	.word	0x00000000
        /*0010*/ 	.short	0x0019
        /*0012*/ 	.short	0x0080
        /*0014*/ 	.byte	0x00, 0xf4, 0x21, 0x00


	//----- nvinfo : EIATTR_KPARAM_INFO
	.align		4
.L_10:
        /*0018*/ 	.byte	0x04, 0x17
        /*001a*/ 	.short	(.L_12 - .L_11)
.L_11:
        /*001c*/ 	.word	0x00000000
        /*0020*/ 	.short	0x0018
        /*0022*/ 	.short	0x0078
        /*0024*/ 	.byte	0x00, 0xf4, 0x21, 0x00


	//----- nvinfo : EIATTR_KPARAM_INFO
	.align		4
.L_12:
        /*0028*/ 	.byte	0x04, 0x17
        /*002a*/ 	.short	(.L_14 - .L_13)
.L_13:
        /*002c*/ 	.word	0x00000000
        /*0030*/ 	.short	0x0017
        /*0032*/ 	.short	0x0070
        /*0034*/ 	.byte	0x00, 0xf0, 0x11, 0x00


	//----- nvinfo : EIATTR_KPARAM_INFO
	.align		4
.L_14:
        /*0038*/ 	.byte	0x04, 0x17
        /*003a*/ 	.short	(.L_16 - .L_15)
.L_15:
        /*003c*/ 	.word	0x00000000
        /*0040*/ 	.short	0x0016
        /*0042*/ 	.short	0x006c
        /*0044*/ 	.byte	0x00, 0xf0, 0x11, 0x00


	//----- nvinfo : EIATTR_KPARAM_INFO
	.align		4
.L_16:
        /*0048*/ 	.byte	0x04, 0x17
        /*004a*/ 	.short	(.L_18 - .L_17)
.L_17:
        /*004c*/ 	.word	0x00000000
        /*0050*/ 	.short	0x0015
        /*0052*/ 	.short	0x0068
        /*0054*/ 	.byte	0x00, 0xf0, 0x11, 0x00


	//----- nvinfo : EIATTR_KPARAM_INFO
	.align		4
.L_18:
        /*0058*/ 	.byte	0x04, 0x17
        /*005a*/ 	.short	(.L_20 - .L_19)
.L_19:
        /*005c*/ 	.word	0x00000000
        /*0060*/ 	.short	0x0014
        /*0062*/ 	.short	0x0064
        /*0064*/ 	.byte	0x00, 0xf0, 0x11, 0x00


	//----- nvinfo : EIATTR_KPARAM_INFO
	.align		4
.L_20:
        /*0068*/ 	.byte	0x04, 0x17
        /*006a*/ 	.short	(.L_22 - .L_21)
.L_21:
        /*006c*/ 	.word	0x00000000
        /*0070*/ 	.short	0x0013
        /*0072*/ 	.short	0x0060
        /*0074*/ 	.byte	0x00, 0xf0, 0x11, 0x00


	//----- nvinfo : EIATTR_KPARAM_INFO
	.align		4
.L_22:
        /*0078*/ 	.byte	0x04, 0x17
        /*007a*/ 	.short	(.L_24 - .L_23)
.L_23:
        /*007c*/ 	.word	0x00000000
        /*0080*/ 	.short	0x0012
        /*0082*/ 	.short	0x005c
        /*0084*/ 	.byte	0x00, 0xf0, 0x11, 0x00


	//----- nvinfo : EIATTR_KPARAM_INFO
	.align		4
.L_24:
        /*0088*/ 	.byte	0x04, 0x17
        /*008a*/ 	.short	(.L_26 - .L_25)
.L_25:
        /*008c*/ 	.word	0x00000000
        /*0090*/ 	.short	0x0011
        /*0092*/ 	.short	0x0058
        /*0094*/ 	.byte	0x00, 0xf0, 0x11, 0x00


	//----- nvinfo : EIATTR_KPARAM_INFO
	.align		4
.L_26:
        /*0098*/ 	.byte	0x04, 0x17
        /*009a*/ 	.short	(.L_28 - .L_27)
.L_27:
        /*009c*/ 	.word	0x00000000
        /*00a0*/ 	.short	0x0010
        /*00a2*/ 	.short	0x0054
        /*00a4*/ 	.byte	0x00, 0xf0, 0x11, 0x00


	//----- nvinfo : EIATTR_KPARAM_INFO
	.align		4
.L_28:
        /*00a8*/ 	.byte	0x04, 0x17
        /*00aa*/ 	.short	(.L_30 - .L_29)
.L_29:
        /*00ac*/ 	.word	0x00000000
        /*00b0*/ 	.short	0x000f
        /*00b2*/ 	.short	0x0050
        /*00b4*/ 	.byte	0x00, 0xf0, 0x11, 0x00


	//----- nvinfo : EIATTR_KPARAM_INFO
	.align		4
.L_30:
        /*00b8*/ 	.byte	0x04, 0x17
        /*00ba*/ 	.short	(.L_32 - .L_31)
.L_31:
        /*00bc*/ 	.word	0x00000000
        /*00c0*/ 	.short	0x000e
        /*00c2*/ 	.short	0x004c
        /*00c4*/ 	.byte	0x00, 0xf0, 0x11, 0x00


	//----- nvinfo : EIATTR_KPARAM_INFO
	.align		4
.L_32:
        /*00c8*/ 	.byte	0x04, 0x17
        /*00ca*/ 	.short	(.L_34 - .L_33)
.L_33:
        /*00cc*/ 	.word	0x00000000
        /*00d0*/ 	.short	0x000d
        /*00d2*/ 	.short	0x0048
        /*00d4*/ 	.byte	0x00, 0xf0, 0x11, 0x00


	//----- nvinfo : EIATTR_KPARAM_INFO
	.align		4
.L_34:
        /*00d8*/ 	.byte	0x04, 0x17
        /*00da*/ 	.short	(.L_36 - .L_35)
.L_35:
        /*00dc*/ 	.word	0x00000000
        /*00e0*/ 	.short	0x000c
        /*00e2*/ 	.short	0x0044
        /*00e4*/ 	.byte	0x00, 0xf0, 0x11, 0x00


	//----- nvinfo : EIATTR_KPARAM_INFO
	.align		4
.L_36:
        /*00e8*/ 	.byte	0x04, 0x17
        /*00ea*/ 	.short	(.L_38 - .L_37)
.L_37:
        /*00ec*/ 	.word	0x00000000
        /*00f0*/ 	.short	0x000b
        /*00f2*/ 	.short	0x0040
        /*00f4*/ 	.byte	0x00, 0xf0, 0x11, 0x00


	//----- nvinfo : EIATTR_KPARAM_INFO
	.align		4
.L_38:
        /*00f8*/ 	.byte	0x04, 0x17
        /*00fa*/ 	.short	(.L_40 - .L_39)
.L_39:
        /*00fc*/ 	.word	0x00000000
        /*0100*/ 	.short	0x000a
        /*0102*/ 	.short	0x003c
        /*0104*/ 	.byte	0x00, 0xf0, 0x11, 0x00


	//----- nvinfo : EIATTR_KPARAM_INFO
	.align		4
.L_40:
        /*0108*/ 	.byte	0x04, 0x17
        /*010a*/ 	.short	(.L_42 - .L_41)
.L_41:
        /*010c*/ 	.word	0x00000000
        /*0110*/ 	.short	0x0009
        /*0112*/ 	.short	0x0038
        /*0114*/ 	.byte	0x00, 0xf0, 0x11, 0x00


	//----- nvinfo : EIATTR_KPARAM_INFO
	.align		4
.L_42:
        /*0118*/ 	.byte	0x04, 0x17
        /*011a*/ 	.short	(.L_44 - .L_43)
.L_43:
        /*011c*/ 	.word	0x00000000
        /*0120*/ 	.short	0x0008
        /*0122*/ 	.short	0x0034
        /*0124*/ 	.byte	0x00, 0xf0, 0x11, 0x00


	//----- nvinfo : EIATTR_KPARAM_INFO
	.align		4
.L_44:
        /*0128*/ 	.byte	0x04, 0x17
        /*012a*/ 	.short	(.L_46 - .L_45)
.L_45:
        /*012c*/ 	.word	0x00000000
        /*0130*/ 	.short	0x0007
        /*0132*/ 	.short	0x0030
        /*0134*/ 	.byte	0x00, 0xf0, 0x11, 0x00


	//----- nvinfo : EIATTR_KPARAM_INFO
	.align		4
.L_46:
        /*0138*/ 	.byte	0x04, 0x17
        /*013a*/ 	.short	(.L_48 - .L_47)
.L_47:
        /*013c*/ 	.word	0x00000000
        /*0140*/ 	.short	0x0006
        /*0142*/ 	.short	0x002c
        /*0144*/ 	.byte	0x00, 0xf0, 0x11, 0x00


	//----- nvinfo : EIATTR_KPARAM_INFO
	.align		4
.L_48:
        /*0148*/ 	.byte	0x04, 0x17
        /*014a*/ 	.short	(.L_50 - .L_49)
.L_49:
        /*014c*/ 	.word	0x00000000
        /*0150*/ 	.short	0x0005
        /*0152*/ 	.short	0x0028
        /*0154*/ 	.byte	0x00, 0xf0, 0x11, 0x00


	//----- nvinfo : EIATTR_KPARAM_INFO
	.align		4
.L_50:
        /*0158*/ 	.byte	0x04, 0x17
        /*015a*/ 	.short	(.L_52 - .L_51)
.L_51:
        /*015c*/ 	.word	0x00000000
        /*0160*/ 	.short	0x0004
        /*0162*/ 	.short	0x0020
        /*0164*/ 	.byte	0x00, 0xf4, 0x21, 0x00


	//----- nvinfo : EIATTR_KPARAM_INFO
	.align		4
.L_52:
        /*0168*/ 	.byte	0x04, 0x17
        /*016a*/ 	.short	(.L_54 - .L_53)
.L_53:
        /*016c*/ 	.word	0x00000000
        /*0170*/ 	.short	0x0003
        /*0172*/ 	.short	0x0018
        /*0174*/ 	.byte	0x00, 0xf4, 0x21, 0x00


	//----- nvinfo : EIATTR_KPARAM_INFO
	.align		4
.L_54:
        /*0178*/ 	.byte	0x04, 0x17
        /*017a*/ 	.short	(.L_56 - .L_55)
.L_55:
        /*017c*/ 	.word	0x00000000
        /*0180*/ 	.short	0x0002
        /*0182*/ 	.short	0x0010
        /*0184*/ 	.byte	0x00, 0xf4, 0x21, 0x00


	//----- nvinfo : EIATTR_KPARAM_INFO
	.align		4
.L_56:
        /*0188*/ 	.byte	0x04, 0x17
        /*018a*/ 	.short	(.L_58 - .L_57)
.L_57:
        /*018c*/ 	.word	0x00000000
        /*0190*/ 	.short	0x0001
        /*0192*/ 	.short	0x0008
        /*0194*/ 	.byte	0x00, 0xf4, 0x21, 0x00


	//----- nvinfo : EIATTR_KPARAM_INFO
	.align		4
.L_58:
        /*0198*/ 	.byte	0x04, 0x17
        /*019a*/ 	.short	(.L_60 - .L_59)
.L_59:
        /*019c*/ 	.word	0x00000000
        /*01a0*/ 	.short	0x0000
        /*01a2*/ 	.short	0x0000
        /*01a4*/ 	.byte	0x00, 0xf4, 0x21, 0x00


	//----- nvinfo : EIATTR_SPARSE_MMA_MASK
	.align		4
.L_60:
        /*01a8*/ 	.byte	0x03, 0x50
        /*01aa*/ 	.short	0x0000


	//----- nvinfo : EIATTR_MAXREG_COUNT
	.align		4
        /*01ac*/ 	.byte	0x03, 0x1b
        /*01ae*/ 	.short	0x0080


	//----- nvinfo : EIATTR_NUM_BARRIERS
	.align		4
        /*01b0*/ 	.byte	0x02, 0x4c
        /*01b2*/ 	.byte	0x01
	.zero		1


	//----- nvinfo : EIATTR_COOP_GROUP_MASK_REGIDS
	.align		4
        /*01b4*/ 	.byte	0x04, 0x29
        /*01b6*/ 	.short	(.L_62 - .L_61)


	//   ....[0]....
.L_61:
        /*01b8*/ 	.word	0xffffffff


	//   ....[1]....
        /*01bc*/ 	.word	0xffffffff


	//   ....[2]....
        /*01c0*/ 	.word	0xffffffff


	//   ....[3]....
        /*01c4*/ 	.word	0xffffffff


	//   ....[4]....
        /*01c8*/ 	.word	0xffffffff


	//   ....[5]....
        /*01cc*/ 	.word	0xffffffff


	//   ....[6]....
        /*01d0*/ 	.word	0xffffffff


	//   ....[7]....
        /*01d4*/ 	.word	0xffffffff


	//----- nvinfo : EIATTR_COOP_GROUP_INSTR_OFFSETS
	.align		4
.L_62:
        /*01d8*/ 	.byte	0x04, 0x28
        /*01da*/ 	.short	(.L_64 - .L_63)


	//   ....[0]....
.L_63:
        /*01dc*/ 	.word	0x00001210


	//   ....[1]....
        /*01e0*/ 	.word	0x00001380


	//   ....[2]....
        /*01e4*/ 	.word	0x000013c0


	//   ....[3]....
        /*01e8*/ 	.word	0x00001430


	//   ....[4]....
        /*01ec*/ 	.word	0x00001f10


	//   ....[5]....
        /*01f0*/ 	.word	0x00001f20


	//   ....[6]....
        /*01f4*/ 	.word	0x00001fe0


	//   ....[7]....
        /*01f8*/ 	.word	0x00002000


	//----- nvinfo : EIATTR_VRC_CTA_INIT_COUNT
	.align		4
.L_64:
        /*01fc*/ 	.byte	0x02, 0x4a
	.zero		1
	.zero		1


	//----- nvinfo : EIATTR_EXIT_INSTR_OFFSETS
	.align		4
        /*0200*/ 	.byte	0x04, 0x1c
        /*0202*/ 	.short	(.L_66 - .L_65)


	//   ....[0]....
.L_65:
        /*0204*/ 	.word	0x00003040


	//   ....[1]....
        /*0208*/ 	.word	0x00003070


	//----- nvinfo : EIATTR_REQNTID
	.align		4
.L_66:
        /*020c*/ 	.byte	0x04, 0x10
        /*020e*/ 	.short	(.L_68 - .L_67)
.L_67:
        /*0210*/ 	.word	0x00000200
        /*0214*/ 	.word	0x00000001
        /*0218*/ 	.word	0x00000001


	//----- nvinfo : EIATTR_CBANK_PARAM_SIZE
	.align		4
.L_68:
        /*021c*/ 	.byte	0x03, 0x19
        /*021e*/ 	.short	0x0088


	//----- nvinfo : EIATTR_PARAM_CBANK
	.align		4
        /*0220*/ 	.byte	0x04, 0x0a
        /*0222*/ 	.short	(.L_70 - .L_69)
	.align		4
.L_69:
        /*0224*/ 	.word	index@(.nv.constant0.attn_fwd)
        /*0228*/ 	.short	0x0380
        /*022a*/ 	.short	0x0088


	//----- nvinfo : EIATTR_SW_WAR
	.align		4
.L_70:
        /*022c*/ 	.byte	0x04, 0x36
        /*022e*/ 	.short	(.L_72 - .L_71)
.L_71:
        /*0230*/ 	.word	0x00000008
.L_72:


//--------------------- .nv.compat                --------------------------
	.section	.nv.compat,"",@"SHT_CUDA_COMPAT_INFO"
	.align	4
        /*0000*/ 	.byte	0x02, 0x02, 0x01, 0x00, 0x02, 0x05, 0x05, 0x00, 0x02, 0x03, 0x00, 0x00, 0x02, 0x06, 0x01, 0x00


//--------------------- .nv.callgraph             --------------------------
	.section	.nv.callgraph,"",@"SHT_CUDA_CALLGRAPH"
	.align	4
	.sectionentsize	8
	.align		4
        /*0000*/ 	.word	0x00000000
	.align		4
        /*0004*/ 	.word	0xffffffff
	.align		4
        /*0008*/ 	.word	0x00000000
	.align		4
        /*000c*/ 	.word	0xfffffffe
	.align		4
        /*0010*/ 	.word	0x00000000
	.align		4
        /*0014*/ 	.word	0xfffffffd
	.align		4
        /*0018*/ 	.word	0x00000000
	.align		4
        /*001c*/ 	.word	0xfffffffc


//--------------------- .nv.constant4             --------------------------
	.section	.nv.constant4,"a",@progbits
	.align	8
	.align		8
.nv.constant4:
        /*0000*/ 	.dword	_$_str


//--------------------- .text.attn_fwd            --------------------------
	.section	.text.attn_fwd,"ax",@progbits
	.align	128
        .global         attn_fwd
        .type           attn_fwd,@function
        .size           attn_fwd,(.L_x_3 - attn_fwd)
        .other          attn_fwd,@"STO_CUDA_ENTRY STV_DEFAULT"
attn_fwd:
.text.attn_fwd:
[----:B------:R-:W0:Y:S01]  /*0000*/  LDC R1, c[0x0][0x37c] ;  /* 0x0000df00ff017b82 */ /* 0x000e220000000800 */
[----:B------:R-:W1:Y:S07]  /*0010*/  S2R R0, SR_TID.X ;  /* 0x0000000000007919 */ /* 0x000e6e0000002100 */
[----:B------:R-:W2:Y:S01]  /*0020*/  S2UR UR7, SR_CTAID.Y ;  /* 0x00000000000779c3 */ /* 0x000ea20000002600 */
[----:B------:R-:W2:Y:S01]  /*0030*/  LDCU.64 UR4, c[0x0][0x3b0] ;  /* 0x00007600ff0477ac */ /* 0x000ea20008000a00 */
[----:B------:R-:W3:Y:S01]  /*0040*/  S2R R3, SR_CTAID.X ;  /* 0x0000000000037919 */ /* 0x000ee20000002500 */
[----:B------:R-:W4:Y:S05]  /*0050*/  LDCU.64 UR10, c[0x0][0x358] ;  /* 0x00006b00ff0a77ac */ /* 0x000f2a0008000a00 */
[----:B------:R-:W5:Y:S08]  /*0060*/  LDC R34, c[0x0][0x3b8] ;  /* 0x0000ee00ff227b82 */ /* 0x000f700000000800 */
[----:B------:R-:W0:Y:S01]  /*0070*/  LDC.64 R30, c[0x0][0x380] ;  /* 0x0000e000ff1e7b82 */ /* 0x000e220000000a00 */
[----:B--2---:R-:W-:-:S04]  /*0080*/  UIMAD UR4, UR7, UR4, URZ ;  /* 0x00000004070472a4 */ /* 0x004fc8000f8e02ff */
[----:B------:R-:W-:Y:S01]  /*0090*/  USHF.L.U32 UR6, UR4, 0x1, URZ ;  /* 0x0000000104067899 */ /* 0x000fe200080006ff */
[----:B-1----:R-:W-:-:S04]  /*00a0*/  LOP3.LUT R18, R0, 0xff, RZ, 0xc0, !PT ;  /* 0x000000ff00127812 */ /* 0x002fc800078ec0ff */
[----:B---3--:R-:W-:Y:S02]  /*00b0*/  LEA R2, R3, R18, 0x8 ;  /* 0x0000001203027211 */ /* 0x008fe400078e40ff */
[----:B------:R-:W-:-:S03]  /*00c0*/  SHF.R.U32.HI R3, RZ, 0x8, R0 ;  /* 0x00000008ff037819 */ /* 0x000fc60000011600 */
[----:B------:R-:W-:Y:S01]  /*00d0*/  IMAD R4, R2, UR5, RZ ;  /* 0x0000000502047c24 */ /* 0x000fe2000f8e02ff */
[----:B------:R-:W-:Y:S01]  /*00e0*/  SGXT.U32 R3, R3, 0x1 ;  /* 0x000000010303781a */ /* 0x000fe20000000000 */
[----:B------:R-:W-:-:S03]  /*00f0*/  UIMAD.WIDE UR4, UR4, 0x2, URZ ;  /* 0x00000002040478a5 */ /* 0x000fc6000f8e02ff */
[C---:B------:R-:W-:Y:S01]  /*0100*/  SHF.L.U32 R5, R4.reuse, 0x1, RZ ;  /* 0x0000000104057819 */ /* 0x040fe200000006ff */
[----:B-----5:R-:W-:Y:S02]  /*0110*/  IMAD R7, R3, R34, RZ ;  /* 0x0000002203077224 */ /* 0x020fe400078e02ff */
[----:B------:R-:W-:Y:S01]  /*0120*/  IMAD.HI R4, R4, 0x2, RZ ;  /* 0x0000000204047827 */ /* 0x000fe200078e02ff */
[----:B0-----:R-:W-:Y:S02]  /*0130*/  IADD3 R30, P0, P1, R5, UR6, R30 ;  /* 0x00000006051e7c10 */ /* 0x001fe4000f91e01e */
[----:B------:R-:W-:Y:S02]  /*0140*/  LEA R9, R34, R7, 0x1 ;  /* 0x0000000722097211 */ /* 0x000fe400078e08ff */
[----:B------:R-:W-:Y:S01]  /*0150*/  IADD3.X R32, PT, PT, R4, UR5, R31, P0, P1 ;  /* 0x0000000504207c10 */ /* 0x000fe200087e241f */
[----:B------:R-:W0:Y:S01]  /*0160*/  S2UR UR6, SR_CgaCtaId ;  /* 0x00000000000679c3 */ /* 0x000e220000008800 */
[C---:B------:R-:W-:Y:S01]  /*0170*/  LEA R10, R34.reuse, R9, 0x1 ;  /* 0x00000009220a7211 */ /* 0x040fe200078e08ff */
[----:B------:R-:W-:Y:S01]  /*0180*/  UMOV UR4, 0x400 ;  /* 0x0000040000047882 */ /* 0x000fe20000000000 */
[----:B------:R-:W-:Y:S01]  /*0190*/  LEA R4, P0, R7, R30, 0x1 ;  /* 0x0000001e07047211 */ /* 0x000fe200078008ff */
[----:B------:R-:W1:Y:S01]  /*01a0*/  LDCU UR5, c[0x0][0x3f0] ;  /* 0x00007e00ff0577ac */ /* 0x000e620008000800 */
[----:B------:R-:W-:-:S02]  /*01b0*/  LEA R11, R34, R10, 0x1 ;  /* 0x0000000a220b7211 */ /* 0x000fc400078e08ff */
[----:B------:R-:W-:Y:S02]  /*01c0*/  LEA R6, P1, R9, R30, 0x1 ;  /* 0x0000001e09067211 */ /* 0x000fe400078208ff */
[----:B------:R-:W-:Y:S01]  /*01d0*/  LEA.HI.X.SX32 R5, R7, R32, 0x1, P0 ;  /* 0x0000002007057211 */ /* 0x000fe200000f0eff */
[----:B------:R-:W-:Y:S01]  /*01e0*/  IMAD R13, R34, 0x2, R11 ;  /* 0x00000002220d7824 */ /* 0x000fe200078e020b */
[----:B------:R-:W-:Y:S02]  /*01f0*/  LEA R8, P0, R10, R30, 0x1 ;  /* 0x0000001e0a087211 */ /* 0x000fe400078008ff */
[-C--:B------:R-:W-:Y:S01]  /*0200*/  LEA.HI.X.SX32 R7, R9, R32.reuse, 0x1, P1 ;  /* 0x0000002009077211 */ /* 0x080fe200008f0eff */
[----:B----4-:R2:W3:Y:S01]  /*0210*/  LDG.E.U16 R21, desc[UR10][R4.64] ;  /* 0x0000000a04157981 */ /* 0x0104e2000c1e1500 */
[----:B------:R-:W-:Y:S02]  /*0220*/  LEA R14, R34, R13, 0x1 ;  /* 0x0000000d220e7211 */ /* 0x000fe400078e08ff */
[----:B------:R-:W-:Y:S01]  /*0230*/  LEA.HI.X.SX32 R9, R10, R32, 0x1, P0 ;  /* 0x000000200a097211 */ /* 0x000fe200000f0eff */
[----:B------:R4:W5:Y:S01]  /*0240*/  LDG.E.U16 R22, desc[UR10][R6.64] ;  /* 0x0000000a06167981 */ /* 0x000962000c1e1500 */
[----:B------:R-:W-:-:S02]  /*0250*/  LEA R10, P0, R11, R30, 0x1 ;  /* 0x0000001e0b0a7211 */ /* 0x000fc400078008ff */
[----:B------:R-:W-:Y:S01]  /*0260*/  LEA R15, R34, R14, 0x1 ;  /* 0x0000000e220f7211 */ /* 0x000fe200078e08ff */
[----:B------:R0:W5:Y:S01]  /*0270*/  LDG.E.U16 R23, desc[UR10][R8.64] ;  /* 0x0000000a08177981 */ /* 0x000162000c1e1500 */
[----:B------:R-:W-:Y:S02]  /*0280*/  LEA.HI.X.SX32 R11, R11, R32, 0x1, P0 ;  /* 0x000000200b0b7211 */ /* 0x000fe400000f0eff */
[----:B--2---:R-:W-:Y:S02]  /*0290*/  LEA R4, P0, R14, R30, 0x1 ;  /* 0x0000001e0e047211 */ /* 0x004fe400078008ff */
[----:B------:R-:W-:Y:S01]  /*02a0*/  LEA R16, R34, R15, 0x1 ;  /* 0x0000000f22107211 */ /* 0x000fe200078e08ff */
[----:B------:R2:W5:Y:S01]  /*02b0*/  LDG.E.U16 R24, desc[UR10][R10.64] ;  /* 0x0000000a0a187981 */ /* 0x000562000c1e1500 */
[----:B------:R-:W-:Y:S02]  /*02c0*/  LEA.HI.X.SX32 R5, R14, R32, 0x1, P0 ;  /* 0x000000200e057211 */ /* 0x000fe400000f0eff */
[----:B----4-:R-:W-:-:S02]  /*02d0*/  LEA R6, P0, R15, R30, 0x1 ;  /* 0x0000001e0f067211 */ /* 0x010fc400078008ff */
[C---:B------:R-:W-:Y:S01]  /*02e0*/  LEA R14, R34.reuse, R16, 0x1 ;  /* 0x00000010220e7211 */ /* 0x040fe200078e08ff */
[----:B------:R-:W4:Y:S01]  /*02f0*/  LDG.E.U16 R26, desc[UR10][R4.64] ;  /* 0x0000000a041a7981 */ /* 0x000f22000c1e1500 */
[----:B------:R-:W-:Y:S02]  /*0300*/  LEA.HI.X.SX32 R7, R15, R32, 0x1, P0 ;  /* 0x000000200f077211 */ /* 0x000fe400000f0eff */
[CC--:B------:R-:W-:Y:S01]  /*0310*/  LEA R12, P1, R13.reuse, R30.reuse, 0x1 ;  /* 0x0000001e0d0c7211 */ /* 0x0c0fe200078208ff */
[----:B------:R-:W-:Y:S01]  /*0320*/  IMAD R15, R34, 0x2, R14 ;  /* 0x00000002220f7824 */ /* 0x000fe200078e020e */
[----:B0-----:R-:W-:Y:S01]  /*0330*/  LEA R8, P0, R16, R30, 0x1 ;  /* 0x0000001e10087211 */ /* 0x001fe200078008ff */
[----:B------:R-:W4:Y:S01]  /*0340*/  LDG.E.U16 R27, desc[UR10][R6.64] ;  /* 0x0000000a061b7981 */ /* 0x000f22000c1e1500 */
[----:B------:R-:W-:Y:S02]  /*0350*/  LEA.HI.X.SX32 R13, R13, R32, 0x1, P1 ;  /* 0x000000200d0d7211 */ /* 0x000fe400008f0eff */
[----:B------:R-:W-:-:S02]  /*0360*/  LEA R19, R34, R15, 0x1 ;  /* 0x0000000f22137211 */ /* 0x000fc400078e08ff */
[----:B------:R-:W-:Y:S01]  /*0370*/  LEA.HI.X.SX32 R9, R16, R32, 0x1, P0 ;  /* 0x0000002010097211 */ /* 0x000fe200000f0eff */
[----:B------:R0:W4:Y:S01]  /*0380*/  LDG.E.U16 R25, desc[UR10][R12.64] ;  /* 0x0000000a0c197981 */ /* 0x000122000c1e1500 */
[----:B------:R-:W-:Y:S02]  /*0390*/  LEA R20, R34, R19, 0x1 ;  /* 0x0000001322147211 */ /* 0x000fe400078e08ff */
[----:B--2---:R-:W-:Y:S01]  /*03a0*/  LEA R10, P1, R14, R30, 0x1 ;  /* 0x0000001e0e0a7211 */ /* 0x004fe200078208ff */
[----:B------:R2:W5:Y:S01]  /*03b0*/  LDG.E.U16 R28, desc[UR10][R8.64] ;  /* 0x0000000a081c7981 */ /* 0x000562000c1e1500 */
[----:B------:R-:W-:Y:S02]  /*03c0*/  LEA R16, R34, R20, 0x1 ;  /* 0x0000001422107211 */ /* 0x000fe400078e08ff */
[----:B0-----:R-:W-:Y:S02]  /*03d0*/  LEA R12, P0, R15, R30, 0x1 ;  /* 0x0000001e0f0c7211 */ /* 0x001fe400078008ff */
[----:B------:R-:W-:-:S02]  /*03e0*/  LEA.HI.X.SX32 R11, R14, R32, 0x1, P1 ;  /* 0x000000200e0b7211 */ /* 0x000fc400008f0eff */
[----:B------:R-:W-:Y:S02]  /*03f0*/  LEA.HI.X.SX32 R13, R15, R32, 0x1, P0 ;  /* 0x000000200f0d7211 */ /* 0x000fe400000f0eff */
[----:B------:R-:W-:Y:S01]  /*0400*/  LEA R14, P0, R16, R30, 0x1 ;  /* 0x0000001e100e7211 */ /* 0x000fe200078008ff */
[----:B------:R0:W5:Y:S01]  /*0410*/  LDG.E.U16 R29, desc[UR10][R10.64] ;  /* 0x0000000a0a1d7981 */ /* 0x000162000c1e1500 */
[----:B------:R-:W-:Y:S02]  /*0420*/  LEA R5, R34, R16, 0x1 ;  /* 0x0000001022057211 */ /* 0x000fe400078e08ff */
[----:B------:R-:W-:Y:S01]  /*0430*/  LEA.HI.X.SX32 R15, R16, R32, 0x1, P0 ;  /* 0x00000020100f7211 */ /* 0x000fe200000f0eff */
[----:B------:R0:W5:Y:S01]  /*0440*/  LDG.E.U16 R13, desc[UR10][R12.64] ;  /* 0x0000000a0c0d7981 */ /* 0x000162000c1e1500 */
[-C--:B------:R-:W-:Y:S01]  /*0450*/  LEA R16, P1, R5, R30.reuse, 0x1 ;  /* 0x0000001e05107211 */ /* 0x080fe200078208ff */
[----:B------:R-:W-:Y:S01]  /*0460*/  IMAD R7, R34, 0x2, R5 ;  /* 0x0000000222077824 */ /* 0x000fe200078e0205 */
[----:B------:R-:W-:Y:S01]  /*0470*/  LEA R4, P0, R19, R30, 0x1 ;  /* 0x0000001e13047211 */ /* 0x000fe200078008ff */
[----:B------:R0:W5:Y:S01]  /*0480*/  LDG.E.U16 R14, desc[UR10][R14.64] ;  /* 0x0000000a0e0e7981 */ /* 0x000162000c1e1500 */
[----:B------:R-:W-:-:S02]  /*0490*/  LEA.HI.X.SX32 R17, R5, R32, 0x1, P1 ;  /* 0x0000002005117211 */ /* 0x000fc400008f0eff */
[----:B------:R-:W-:Y:S02]  /*04a0*/  LEA.HI.X.SX32 R5, R19, R32, 0x1, P0 ;  /* 0x0000002013057211 */ /* 0x000fe400000f0eff */
[C---:B--2---:R-:W-:Y:S01]  /*04b0*/  LEA R8, P1, R7.reuse, R30, 0x1 ;  /* 0x0000001e07087211 */ /* 0x044fe200078208ff */
[----:B------:R-:W2:Y:S01]  /*04c0*/  LDG.E.U16 R16, desc[UR10][R16.64] ;  /* 0x0000000a10107981 */ /* 0x000ea2000c1e1500 */
[----:B------:R-:W-:Y:S02]  /*04d0*/  LEA R19, R34, R7, 0x1 ;  /* 0x0000000722137211 */ /* 0x000fe400078e08ff */
[----:B------:R-:W-:Y:S01]  /*04e0*/  LEA.HI.X.SX32 R9, R7, R32, 0x1, P1 ;  /* 0x0000002007097211 */ /* 0x000fe200008f0eff */
[----:B------:R1:W2:Y:S01]  /*04f0*/  LDG.E.U16 R4, desc[UR10][R4.64] ;  /* 0x0000000a04047981 */ /* 0x0002a2000c1e1500 */
[----:B0-----:R-:W-:-:S03]  /*0500*/  LEA R10, P1, R19, R30, 0x1 ;  /* 0x0000001e130a7211 */ /* 0x001fc600078208ff */
[----:B------:R-:W2:Y:S01]  /*0510*/  LDG.E.U16 R8, desc[UR10][R8.64] ;  /* 0x0000000a08087981 */ /* 0x000ea2000c1e1500 */
[----:B------:R-:W-:-:S05]  /*0520*/  LEA.HI.X.SX32 R11, R19, R32, 0x1, P1 ;  /* 0x00000020130b7211 */ /* 0x000fca00008f0eff */
[----:B------:R-:W2:Y:S01]  /*0530*/  LDG.E.U16 R10, desc[UR10][R10.64] ;  /* 0x0000000a0a0a7981 */ /* 0x000ea2000c1e1500 */
[----:B------:R-:W-:-:S04]  /*0540*/  LEA R6, P0, R20, R30, 0x1 ;  /* 0x0000001e14067211 */ /* 0x000fc800078008ff */
[----:B------:R-:W-:-:S05]  /*0550*/  LEA.HI.X.SX32 R7, R20, R32, 0x1, P0 ;  /* 0x0000002014077211 */ /* 0x000fca00000f0eff */
[----:B------:R0:W2:Y:S01]  /*0560*/  LDG.E.U16 R6, desc[UR10][R6.64] ;  /* 0x0000000a06067981 */ /* 0x0000a2000c1e1500 */
[----:B------:R-:W-:Y:S02]  /*0570*/  SHF.R.S32.HI R12, RZ, 0x8, R0 ;  /* 0x00000008ff0c7819 */ /* 0x000fe40000011400 */
[----:B------:R-:W-:Y:S02]  /*0580*/  SHF.L.U32 R15, R18, 0x1, RZ ;  /* 0x00000001120f7819 */ /* 0x000fe400000006ff */
[----:B------:R-:W-:Y:S01]  /*0590*/  SGXT R12, R12, 0x1 ;  /* 0x000000010c0c781a */ /* 0x000fe20000000200 */
[----:B------:R-:W-:-:S03]  /*05a0*/  ULEA UR6, UR6, UR4, 0x18 ;  /* 0x0000000406067291 */ /* 0x000fc6000f8ec0ff */
[----:B------:R-:W-:-:S04]  /*05b0*/  LOP3.LUT R12, R15, 0x210, R12, 0x78, !PT ;  /* 0x000002100f0c7812 */ /* 0x000fc800078e780c */
[C---:B-1----:R-:W-:Y:S02]  /*05c0*/  LOP3.LUT R5, R12.reuse, 0x20, RZ, 0x3c, !PT ;  /* 0x000000200c057812 */ /* 0x042fe400078e3cff */
[C---:B0-----:R-:W-:Y:S02]  /*05d0*/  LOP3.LUT R7, R12.reuse, 0x40, RZ, 0x3c, !PT ;  /* 0x000000400c077812 */ /* 0x041fe400078e3cff */
[----:B------:R-:W-:Y:S01]  /*05e0*/  LOP3.LUT R9, R12, 0x60, RZ, 0x3c, !PT ;  /* 0x000000600c097812 */ /* 0x000fe200078e3cff */
[----:B------:R-:W-:Y:S01]  /*05f0*/  UISETP.GE.AND UP0, UPT, UR5, 0x1, UPT ;  /* 0x000000010500788c */ /* 0x000fe2000bf06270 */
[----:B------:R-:W-:Y:S01]  /*0600*/  MOV R84, 0xff800000 ;  /* 0xff80000000547802 */ /* 0x000fe20000000f00 */
[----:B------:R-:W-:Y:S01]  /*0610*/  IMAD.MOV.U32 R56, RZ, RZ, -0x800000 ;  /* 0xff800000ff387424 */ /* 0x000fe200078e00ff */
[----:B------:R-:W-:Y:S02]  /*0620*/  MOV R103, 0x3f800000 ;  /* 0x3f80000000677802 */ /* 0x000fe40000000f00 */
[----:B------:R-:W-:-:S02]  /*0630*/  CS2R R48, SRZ ;  /* 0x0000000000307805 */ /* 0x000fc4000001ff00 */
[----:B------:R-:W-:Y:S02]  /*0640*/  MOV R102, 0x3f800000 ;  /* 0x3f80000000667802 */ /* 0x000fe40000000f00 */
[----:B------:R-:W-:Y:S02]  /*0650*/  CS2R R50, SRZ ;  /* 0x0000000000327805 */ /* 0x000fe4000001ff00 */
[----:B------:R-:W-:Y:S02]  /*0660*/  CS2R R72, SRZ ;  /* 0x0000000000487805 */ /* 0x000fe4000001ff00 */
[----:B------:R-:W-:Y:S02]  /*0670*/  CS2R R74, SRZ ;  /* 0x00000000004a7805 */ /* 0x000fe4000001ff00 */
[----:B------:R-:W-:Y:S02]  /*0680*/  CS2R R68, SRZ ;  /* 0x0000000000447805 */ /* 0x000fe4000001ff00 */
[----:B------:R-:W-:-:S02]  /*0690*/  CS2R R70, SRZ ;  /* 0x0000000000467805 */ /* 0x000fc4000001ff00 */
[----:B------:R-:W-:Y:S02]  /*06a0*/  CS2R R52, SRZ ;  /* 0x0000000000347805 */ /* 0x000fe4000001ff00 */
[----:B------:R-:W-:Y:S01]  /*06b0*/  CS2R R54, SRZ ;  /* 0x0000000000367805 */ /* 0x000fe2000001ff00 */
[----:B---3--:R-:W-:Y:S04]  /*06c0*/  STS.U16 [R12+UR6], R21 ;  /* 0x000000150c007988 */ /* 0x008fe80008000406 */
[----:B----4-:R-:W-:Y:S04]  /*06d0*/  STS.U16 [R12+UR6+0x1000], R25 ;  /* 0x001000190c007988 */ /* 0x010fe80008000406 */
[----:B-----5:R-:W-:Y:S04]  /*06e0*/  STS.U16 [R12+UR6+0x2000], R29 ;  /* 0x0020001d0c007988 */ /* 0x020fe80008000406 */
[----:B------:R-:W-:Y:S04]  /*06f0*/  STS.U16 [R12+UR6+0x3000], R14 ;  /* 0x0030000e0c007988 */ /* 0x000fe80008000406 */
[----:B------:R-:W-:Y:S04]  /*0700*/  STS.U16 [R5+UR6+0x400], R22 ;  /* 0x0004001605007988 */ /* 0x000fe80008000406 */
[----:B------:R-:W-:Y:S04]  /*0710*/  STS.U16 [R5+UR6+0x1400], R26 ;  /* 0x0014001a05007988 */ /* 0x000fe80008000406 */
[----:B------:R-:W-:Y:S04]  /*0720*/  STS.U16 [R5+UR6+0x2400], R13 ;  /* 0x0024000d05007988 */ /* 0x000fe80008000406 */
[----:B--2---:R-:W-:Y:S04]  /*0730*/  STS.U16 [R5+UR6+0x3400], R16 ;  /* 0x0034001005007988 */ /* 0x004fe80008000406 */
[----:B------:R-:W-:Y:S04]  /*0740*/  STS.U16 [R7+UR6+0x800], R23 ;  /* 0x0008001707007988 */ /* 0x000fe80008000406 */
[----:B------:R-:W-:Y:S04]  /*0750*/  STS.U16 [R7+UR6+0x1800], R27 ;  /* 0x0018001b07007988 */ /* 0x000fe80008000406 */
[----:B------:R0:W-:Y:S04]  /*0760*/  STS.U16 [R7+UR6+0x2800], R4 ;  /* 0x0028000407007988 */ /* 0x0001e80008000406 */
[----:B------:R1:W-:Y:S04]  /*0770*/  STS.U16 [R7+UR6+0x3800], R8 ;  /* 0x0038000807007988 */ /* 0x0003e80008000406 */
[----:B------:R-:W-:Y:S04]  /*0780*/  STS.U16 [R9+UR6+0xc00], R24 ;  /* 0x000c001809007988 */ /* 0x000fe80008000406 */
[----:B------:R-:W-:Y:S04]  /*0790*/  STS.U16 [R9+UR6+0x1c00], R28 ;  /* 0x001c001c09007988 */ /* 0x000fe80008000406 */
[----:B------:R-:W-:Y:S01]  /*07a0*/  STS.U16 [R9+UR6+0x3c00], R10 ;  /* 0x003c000a09007988 */ /* 0x000fe20008000406 */
[----:B0-----:R-:W-:-:S02]  /*07b0*/  LOP3.LUT R4, R0, 0x1ff, RZ, 0xc0, !PT ;  /* 0x000001ff00047812 */ /* 0x001fc400078ec0ff */
[C---:B------:R-:W-:Y:S01]  /*07c0*/  LOP3.LUT R5, R0.reuse, 0x7, RZ, 0xc0, !PT ;  /* 0x0000000700057812 */ /* 0x040fe200078ec0ff */
[----:B------:R0:W-:Y:S01]  /*07d0*/  STS.U16 [R9+UR6+0x2c00], R6 ;  /* 0x002c000609007988 */ /* 0x0001e20008000406 */
[C---:B-1----:R-:W-:Y:S02]  /*07e0*/  SHF.L.U32 R7, R0.reuse, 0x3, RZ ;  /* 0x0000000300077819 */ /* 0x042fe400000006ff */
[----:B0-----:R-:W-:Y:S01]  /*07f0*/  SHF.L.U32 R6, R0, 0x1, RZ ;  /* 0x0000000100067819 */ /* 0x001fe200000006ff */
[----:B------:R-:W-:Y:S06]  /*0800*/  BRA.U !UP0, `(.L_x_0) ;  /* 0x0000001908487547 */ /* 0x000fec000b800000 */
[----:B------:R-:W0:Y:S01]  /*0810*/  LDC.64 R10, c[0x0][0x3c0] ;  /* 0x0000f000ff0a7b82 */ /* 0x000e220000000a00 */
[----:B------:R-:W1:Y:S01]  /*0820*/  LDCU UR4, c[0x0][0x3c8] ;  /* 0x00007900ff0477ac */ /* 0x000e620008000800 */
[----:B------:R-:W-:Y:S01]  /*0830*/  LOP3.LUT R9, R6, 0x10, RZ, 0xc0, !PT ;  /* 0x0000001006097812 */ /* 0x000fe200078ec0ff */
[----:B------:R-:W-:Y:S01]  /*0840*/  IMAD R8, R5, 0x210, RZ ;  /* 0x0000021005087824 */ /* 0x000fe200078e02ff */
[----:B------:R-:W-:Y:S01]  /*0850*/  SHF.L.U32 R13, R4, 0x1, RZ ;  /* 0x00000001040d7819 */ /* 0x000fe200000006ff */
[----:B------:R-:W2:Y:S01]  /*0860*/  LDCU.64 UR8, c[0x0][0x388] ;  /* 0x00007100ff0877ac */ /* 0x000ea20008000a00 */
[--C-:B------:R-:W-:Y:S01]  /*0870*/  LOP3.LUT R9, R9, 0x1e0, R0.reuse, 0xf8, !PT ;  /* 0x000001e009097812 */ /* 0x100fe200078ef800 */
[----:B------:R-:W-:Y:S01]  /*0880*/  IMAD.MOV.U32 R98, RZ, RZ, RZ ;  /* 0x000000ffff627224 */ /* 0x000fe200078e00ff */
[----:B------:R-:W3:Y:S01]  /*0890*/  LDC.64 R96, c[0x0][0x3d0] ;  /* 0x0000f400ff607b82 */ /* 0x000ee20000000a00 */
[----:B------:R-:W-:Y:S01]  /*08a0*/  SHF.R.U32.HI R12, RZ, 0x2, R0 ;  /* 0x00000002ff0c7819 */ /* 0x000fe20000011600 */
[----:B------:R-:W4:Y:S01]  /*08b0*/  LDCU.64 UR12, c[0x0][0x390] ;  /* 0x00007200ff0c77ac */ /* 0x000f220008000a00 */
[----:B------:R-:W-:-:S02]  /*08c0*/  LOP3.LUT R17, R8, R9, RZ, 0x3c, !PT ;  /* 0x0000000908117212 */ /* 0x000fc400078e3cff */
[----:B------:R-:W-:Y:S02]  /*08d0*/  CS2R R48, SRZ ;  /* 0x0000000000307805 */ /* 0x000fe4000001ff00 */
[C---:B------:R-:W-:Y:S02]  /*08e0*/  LOP3.LUT R8, R0.reuse, 0x1c0, RZ, 0xc0, !PT ;  /* 0x000001c000087812 */ /* 0x040fe400078ec0ff */
[----:B------:R-:W-:Y:S02]  /*08f0*/  CS2R R50, SRZ ;  /* 0x0000000000327805 */ /* 0x000fe4000001ff00 */
[C---:B------:R-:W-:Y:S01]  /*0900*/  LOP3.LUT R9, R0.reuse, 0x1f, RZ, 0xc0, !PT ;  /* 0x0000001f00097812 */ /* 0x040fe200078ec0ff */
[----:B------:R-:W5:Y:S01]  /*0910*/  LDC R22, c[0x0][0x3d8] ;  /* 0x0000f600ff167b82 */ /* 0x000f620000000800 */
[----:B------:R-:W-:Y:S02]  /*0920*/  SHF.L.U32 R15, R0, 0x8, RZ ;  /* 0x00000008000f7819 */ /* 0x000fe400000006ff */
[----:B------:R-:W-:-:S02]  /*0930*/  CS2R R72, SRZ ;  /* 0x0000000000487805 */ /* 0x000fc4000001ff00 */
[----:B------:R-:W-:Y:S01]  /*0940*/  SHF.R.U32.HI R16, RZ, 0x2, R8 ;  /* 0x00000002ff107819 */ /* 0x000fe20000011608 */
[----:B-1----:R-:W-:Y:S01]  /*0950*/  IMAD R14, R9, UR4, RZ ;  /* 0x00000004090e7c24 */ /* 0x002fe2000f8e02ff */
[C---:B------:R-:W-:Y:S02]  /*0960*/  LOP3.LUT R8, R13.reuse, 0x30, R12, 0x78, !PT ;  /* 0x000000300d087812 */ /* 0x040fe400078e780c */
[----:B------:R-:W-:Y:S02]  /*0970*/  CS2R R74, SRZ ;  /* 0x00000000004a7805 */ /* 0x000fe4000001ff00 */
[----:B------:R-:W-:Y:S01]  /*0980*/  LOP3.LUT R9, R13, R16, RZ, 0x3c, !PT ;  /* 0x000000100d097212 */ /* 0x000fe200078e3cff */
[----:B0-----:R-:W-:Y:S01]  /*0990*/  IMAD R12, R10, UR7, RZ ;  /* 0x000000070a0c7c24 */ /* 0x001fe2000f8e02ff */
[----:B------:R-:W-:Y:S02]  /*09a0*/  LOP3.LUT R10, R15, 0x1000, RZ, 0xc0, !PT ;  /* 0x000010000f0a7812 */ /* 0x000fe400078ec0ff */
[----:B------:R-:W-:-:S02]  /*09b0*/  CS2R R68, SRZ ;  /* 0x0000000000447805 */ /* 0x000fc4000001ff00 */
[----:B------:R-:W-:Y:S01]  /*09c0*/  SHF.L.U32 R16, R14, 0x1, RZ ;  /* 0x000000010e107819 */ /* 0x000fe200000006ff */
[----:B------:R-:W-:Y:S01]  /*09d0*/  IMAD.SHL.U32 R13, R12, 0x2, RZ ;  /* 0x000000020c0d7824 */ /* 0x000fe200078e00ff */
[----:B------:R-:W-:Y:S01]  /*09e0*/  IADD3 R10, PT, PT, R17, UR6, R10 ;  /* 0x00000006110a7c10 */ /* 0x000fe2000fffe00a */
[----:B------:R-:W-:Y:S01]  /*09f0*/  IMAD.HI R14, R14, 0x2, RZ ;  /* 0x000000020e0e7827 */ /* 0x000fe200078e02ff */
[----:B------:R-:W-:Y:S02]  /*0a00*/  SHF.R.U32.HI R17, RZ, 0x5, R0 ;  /* 0x00000005ff117819 */ /* 0x000fe40000011600 */
[----:B------:R-:W-:Y:S02]  /*0a10*/  CS2R R70, SRZ ;  /* 0x0000000000467805 */ /* 0x000fe4000001ff00 */
[----:B--2---:R-:W-:Y:S01]  /*0a20*/  IADD3 R119, P0, P1, R16, UR8, R13 ;  /* 0x0000000810777c10 */ /* 0x004fe2000f91e00d */
[----:B------:R-:W-:Y:S01]  /*0a30*/  IMAD.HI R13, R12, 0x2, RZ ;  /* 0x000000020c0d7827 */ /* 0x000fe200078e02ff */
[----:B------:R-:W-:-:S02]  /*0a40*/  SGXT.U32 R16, R17, 0x4 ;  /* 0x000000041110781a */ /* 0x000fc40000000000 */
[----:B------:R-:W-:Y:S02]  /*0a50*/  CS2R R52, SRZ ;  /* 0x0000000000347805 */ /* 0x000fe4000001ff00 */
[----:B------:R-:W-:Y:S01]  /*0a60*/  LOP3.LUT R18, R0, 0x3f, RZ, 0xc0, !PT ;  /* 0x0000003f00127812 */ /* 0x000fe200078ec0ff */
[----:B---3--:R-:W-:Y:S01]  /*0a70*/  IMAD R96, R96, UR7, RZ ;  /* 0x0000000760607c24 */ /* 0x008fe2000f8e02ff */
[----:B------:R-:W-:Y:S01]  /*0a80*/  SHF.R.U32.HI R15, RZ, 0x6, R0 ;  /* 0x00000006ff0f7819 */ /* 0x000fe20000011600 */
[----:B------:R-:W-:Y:S01]  /*0a90*/  IMAD R16, R16, R11, RZ ;  /* 0x0000000b10107224 */ /* 0x000fe200078e02ff */
[----:B------:R-:W-:Y:S01]  /*0aa0*/  IADD3.X R21, PT, PT, R14, UR9, R13, P0, P1 ;  /* 0x000000090e157c10 */ /* 0x000fe200087e240d */
[----:B------:R-:W-:Y:S01]  /*0ab0*/  IMAD R18, R18, R97, RZ ;  /* 0x0000006112127224 */ /* 0x000fe200078e02ff */
[----:B------:R-:W-:Y:S02]  /*0ac0*/  SGXT.U32 R12, R15, 0x3 ;  /* 0x000000030f0c781a */ /* 0x000fe40000000000 */
[----:B------:R-:W-:-:S02]  /*0ad0*/  CS2R R54, SRZ ;  /* 0x0000000000367805 */ /* 0x000fc4000001ff00 */
[C---:B------:R-:W-:Y:S01]  /*0ae0*/  LEA R14, R11.reuse, R16, 0x4 ;  /* 0x000000100b0e7211 */ /* 0x040fe200078e20ff */
[----:B------:R-:W0:Y:S01]  /*0af0*/  LDCU UR8, c[0x0][0x3a8] ;  /* 0x00007500ff0877ac */ /* 0x000e220008000800 */
[----:B------:R-:W-:Y:S01]  /*0b00*/  SHF.L.U32 R15, R96, 0x1, RZ ;  /* 0x00000001600f7819 */ /* 0x000fe200000006ff */
[----:B-----5:R-:W-:Y:S01]  /*0b10*/  IMAD R17, R12, R22, RZ ;  /* 0x000000160c117224 */ /* 0x020fe200078e02ff */
[----:B------:R-:W-:Y:S01]  /*0b20*/  SHF.L.U32 R20, R18, 0x1, RZ ;  /* 0x0000000112147819 */ /* 0x000fe200000006ff */
[----:B------:R-:W-:Y:S01]  /*0b30*/  IMAD.HI R96, R96, 0x2, RZ ;  /* 0x0000000260607827 */ /* 0x000fe200078e02ff */
[----:B------:R-:W-:Y:S01]  /*0b40*/  LEA R12, R11, R14, 0x4 ;  /* 0x0000000e0b0c7211 */ /* 0x000fe200078e20ff */
[----:B------:R-:W-:Y:S01]  /*0b50*/  UMOV UR4, URZ ;  /* 0x000000ff00047c82 */ /* 0x000fe20008000000 */
[----:B----4-:R-:W-:Y:S01]  /*0b60*/  IADD3 R20, P4, P5, R20, UR12, R15 ;  /* 0x0000000c14147c10 */ /* 0x010fe2000fd9e00f */
[----:B------:R-:W-:Y:S01]  /*0b70*/  IMAD.HI R15, R18, 0x2, RZ ;  /* 0x00000002120f7827 */ /* 0x000fe200078e02ff */
[----:B------:R-:W-:-:S02]  /*0b80*/  LEA R18, R22, R17, 0x3 ;  /* 0x0000001116127211 */ /* 0x000fc400078e18ff */
[----:B------:R-:W-:Y:S01]  /*0b90*/  LEA R120, P2, R12, R119, 0x1 ;  /* 0x000000770c787211 */ /* 0x000fe200078408ff */
[----:B------:R-:W-:Y:S01]  /*0ba0*/  IMAD R13, R11, 0x10, R12 ;  /* 0x000000100b0d7824 */ /* 0x000fe200078e020c */
[----:B------:R-:W-:Y:S02]  /*0bb0*/  LEA R19, R22, R18, 0x3 ;  /* 0x0000001216137211 */ /* 0x000fe400078e18ff */
[----:B------:R-:W-:Y:S02]  /*0bc0*/  LEA.HI.X.SX32 R121, R12, R21, 0x1, P2 ;  /* 0x000000150c797211 */ /* 0x000fe400010f0eff */
[----:B------:R-:W-:Y:S02]  /*0bd0*/  LEA R118, P3, R13, R119, 0x1 ;  /* 0x000000770d767211 */ /* 0x000fe400078608ff */
[----:B------:R-:W-:Y:S02]  /*0be0*/  LEA R12, R22, R19, 0x3 ;  /* 0x00000013160c7211 */ /* 0x000fe400078e18ff */
[----:B------:R-:W-:-:S02]  /*0bf0*/  LEA R124, P0, R16, R119, 0x1 ;  /* 0x00000077107c7211 */ /* 0x000fc400078008ff */
[----:B------:R-:W-:Y:S02]  /*0c00*/  LEA R122, P1, R14, R119, 0x1 ;  /* 0x000000770e7a7211 */ /* 0x000fe400078208ff */
[-C--:B------:R-:W-:Y:S01]  /*0c10*/  LEA.HI.X.SX32 R119, R13, R21.reuse, 0x1, P3 ;  /* 0x000000150d777211 */ /* 0x080fe200018f0eff */
[----:B------:R-:W-:Y:S01]  /*0c20*/  IMAD R13, R5, 0x90, RZ ;  /* 0x00000090050d7824 */ /* 0x000fe200078e02ff */
[----:B------:R-:W-:Y:S02]  /*0c30*/  IADD3.X R15, PT, PT, R15, UR13, R96, P4, P5 ;  /* 0x0000000d0f0f7c10 */ /* 0x000fe4000a7ea460 */
[----:B------:R-:W-:Y:S02]  /*0c40*/  LEA R110, P3, R12, R20, 0x1 ;  /* 0x000000140c6e7211 */ /* 0x000fe400078608ff */
[----:B------:R-:W-:Y:S02]  /*0c50*/  LEA.HI.X.SX32 R125, R16, R21, 0x1, P0 ;  /* 0x00000015107d7211 */ /* 0x000fe400000f0eff */
[----:B------:R-:W-:-:S02]  /*0c60*/  LEA.HI.X.SX32 R111, R12, R15, 0x1, P3 ;  /* 0x0000000f0c6f7211 */ /* 0x000fc400018f0eff */
[----:B------:R-:W-:Y:S02]  /*0c70*/  LOP3.LUT R12, R7, 0x30, RZ, 0xc0, !PT ;  /* 0x00000030070c7812 */ /* 0x000fe400078ec0ff */
[----:B------:R-:W-:Y:S02]  /*0c80*/  LEA.HI.X.SX32 R123, R14, R21, 0x1, P1 ;  /* 0x000000150e7b7211 */ /* 0x000fe400008f0eff */
[-C--:B------:R-:W-:Y:S02]  /*0c90*/  LEA R116, P0, R17, R20.reuse, 0x1 ;  /* 0x0000001411747211 */ /* 0x080fe400078008ff */
[-C--:B------:R-:W-:Y:S02]  /*0ca0*/  LEA R114, P1, R18, R20.reuse, 0x1 ;  /* 0x0000001412727211 */ /* 0x080fe400078208ff */
[----:B------:R-:W-:Y:S02]  /*0cb0*/  LEA R112, P2, R19, R20, 0x1 ;  /* 0x0000001413707211 */ /* 0x000fe400078408ff */
[----:B------:R-:W-:-:S02]  /*0cc0*/  LEA R101, R5, R12, 0x6 ;  /* 0x0000000c05657211 */ /* 0x000fc400078e30ff */
[----:B------:R-:W-:Y:S02]  /*0cd0*/  LOP3.LUT R100, R13, 0x30, R6, 0x78, !PT ;  /* 0x000000300d647812 */ /* 0x000fe400078e7806 */
[-C--:B------:R-:W-:Y:S02]  /*0ce0*/  LEA.HI.X.SX32 R117, R17, R15.reuse, 0x1, P0 ;  /* 0x0000000f11757211 */ /* 0x080fe400000f0eff */
[-C--:B------:R-:W-:Y:S02]  /*0cf0*/  LEA.HI.X.SX32 R115, R18, R15.reuse, 0x1, P1 ;  /* 0x0000000f12737211 */ /* 0x080fe400008f0eff */
[----:B------:R-:W-:Y:S02]  /*0d00*/  LEA.HI.X.SX32 R113, R19, R15, 0x1, P2 ;  /* 0x0000000f13717211 */ /* 0x000fe400010f0eff */
[----:B------:R-:W-:Y:S02]  /*0d10*/  MOV R103, 0x3f800000 ;  /* 0x3f80000000677802 */ /* 0x000fe40000000f00 */
[----:B------:R-:W-:-:S02]  /*0d20*/  MOV R109, 0xff800000 ;  /* 0xff800000006d7802 */ /* 0x000fc40000000f00 */
[----:B------:R-:W-:Y:S02]  /*0d30*/  MOV R96, RZ ;  /* 0x000000ff00607202 */ /* 0x000fe40000000f00 */
[----:B------:R-:W-:Y:S02]  /*0d40*/  MOV R104, 0xff800000 ;  /* 0xff80000000687802 */ /* 0x000fe40000000f00 */
[----:B------:R-:W-:Y:S02]  /*0d50*/  MOV R102, 0x3f800000 ;  /* 0x3f80000000667802 */ /* 0x000fe40000000f00 */
[----:B------:R-:W-:Y:S02]  /*0d60*/  LOP3.LUT R101, R101, 0x30, R6, 0x78, !PT ;  /* 0x0000003065657812 */ /* 0x000fe400078e7806 */
[----:B0-----:R-:W-:-:S07]  /*0d70*/  LOP3.LUT R99, R100, 0x40, RZ, 0x3c, !PT ;  /* 0x0000004064637812 */ /* 0x001fce00078e3cff */
.L_x_1:
[----:B------:R-:W-:-:S04]  /*0d80*/  IMAD.WIDE R12, R96, 0x2, R124 ;  /* 0x00000002600c7825 */ /* 0x000fc800078e027c */
[C---:B------:R-:W-:Y:S02]  /*0d90*/  IMAD.WIDE R14, R96.reuse, 0x2, R122 ;  /* 0x00000002600e7825 */ /* 0x040fe400078e027a */
[----:B------:R-:W2:Y:S02]  /*0da0*/  LDG.E.U16 R13, desc[UR10][R12.64] ;  /* 0x0000000a0c0d7981 */ /* 0x000ea4000c1e1500 */
[C---:B------:R-:W-:Y:S02]  /*0db0*/  IMAD.WIDE R16, R96.reuse, 0x2, R120 ;  /* 0x0000000260107825 */ /* 0x040fe400078e0278 */
[----:B------:R-:W3:Y:S02]  /*0dc0*/  LDG.E.U16 R15, desc[UR10][R14.64] ;  /* 0x0000000a0e0f7981 */ /* 0x000ee4000c1e1500 */
[----:B------:R-:W-:Y:S02]  /*0dd0*/  IMAD.WIDE R18, R96, 0x2, R118 ;  /* 0x0000000260127825 */ /* 0x000fe400078e0276 */
[----:B------:R-:W4:Y:S04]  /*0de0*/  LDG.E.U16 R17, desc[UR10][R16.64] ;  /* 0x0000000a10117981 */ /* 0x000f28000c1e1500 */
[----:B------:R-:W5:Y:S01]  /*0df0*/  LDG.E.U16 R19, desc[UR10][R18.64] ;  /* 0x0000000a12137981 */ /* 0x000f62000c1e1500 */
[----:B------:R-:W-:Y:S01]  /*0e00*/  BAR.SYNC.DEFER_BLOCKING 0x0 ;  /* 0x0000000000007b1d */ /* 0x000fe20000010000 */
[----:B------:R-:W-:-:S04]  /*0e10*/  IMAD.WIDE R44, R98, 0x2, R116 ;  /* 0x00000002622c7825 */ /* 0x000fc800078e0274 */
[----:B------:R-:W-:-:S04]  /*0e20*/  IMAD.WIDE R46, R98, 0x2, R114 ;  /* 0x00000002622e7825 */ /* 0x000fc800078e0272 */
[----:B------:R-:W-:-:S04]  /*0e30*/  IMAD.WIDE R56, R98, 0x2, R112 ;  /* 0x0000000262387825 */ /* 0x000fc800078e0270 */
[----:B------:R-:W-:Y:S01]  /*0e40*/  IMAD.WIDE R58, R98, 0x2, R110 ;  /* 0x00000002623a7825 */ /* 0x000fe200078e026e */
[----:B--2---:R-:W-:Y:S04]  /*0e50*/  STS.U16 [R8+UR6+0x4000], R13 ;  /* 0x0040000d08007988 */ /* 0x004fe80008000406 */
[----:B---3--:R-:W-:Y:S04]  /*0e60*/  STS.U16 [R8+UR6+0x4400], R15 ;  /* 0x0044000f08007988 */ /* 0x008fe80008000406 */
[----:B----4-:R-:W-:Y:S04]  /*0e70*/  STS.U16 [R8+UR6+0x4800], R17 ;  /* 0x0048001108007988 */ /* 0x010fe80008000406 */
[----:B-----5:R-:W-:Y:S01]  /*0e80*/  STS.U16 [R8+UR6+0x4c00], R19 ;  /* 0x004c001308007988 */ /* 0x020fe20008000406 */
[----:B------:R-:W-:Y:S06]  /*0e90*/  BAR.SYNC.DEFER_BLOCKING 0x0 ;  /* 0x0000000000007b1d */ /* 0x000fec0000010000 */
[----:B------:R-:W2:Y:S04]  /*0ea0*/  LDG.E.U16 R108, desc[UR10][R44.64] ;  /* 0x0000000a2c6c7981 */ /* 0x000ea8000c1e1500 */
[----:B------:R-:W3:Y:S04]  /*0eb0*/  LDG.E.U16 R107, desc[UR10][R46.64] ;  /* 0x0000000a2e6b7981 */ /* 0x000ee8000c1e1500 */
[----:B------:R-:W4:Y:S04]  /*0ec0*/  LDG.E.U16 R106, desc[UR10][R56.64] ;  /* 0x0000000a386a7981 */ /* 0x000f28000c1e1500 */
[----:B------:R0:W5:Y:S04]  /*0ed0*/  LDG.E.U16 R105, desc[UR10][R58.64] ;  /* 0x0000000a3a697981 */ /* 0x000168000c1e1500 */
[----:B------:R-:W-:Y:S04]  /*0ee0*/  LDSM.16.MT88.4 R92, [R10] ;  /* 0x000000000a5c783b */ /* 0x000fe80000004200 */
[----:B------:R-:W1:Y:S04]  /*0ef0*/  LDSM.16.M88.4 R40, [R101+UR6+0x4000] ;  /* 0x004000066528783b */ /* 0x000e680008000200 */
[----:B------:R-:W0:Y:S04]  /*0f00*/  LDSM.16.M88.4 R36, [R101+UR6+0x4200] ;  /* 0x004200066524783b */ /* 0x000e280008000200 */
[----:B------:R-:W0:Y:S04]  /*0f10*/  LDSM.16.M88.4 R32, [R101+UR6+0x4400] ;  /* 0x004400066520783b */ /* 0x000e280008000200 */
[----:B------:R-:W0:Y:S04]  /*0f20*/  LDSM.16.M88.4 R28, [R101+UR6+0x4600] ;  /* 0x00460006651c783b */ /* 0x000e280008000200 */
[----:B------:R-:W0:Y:S04]  /*0f30*/  LDSM.16.M88.4 R24, [R101+UR6+0x4800] ;  /* 0x004800066518783b */ /* 0x000e280008000200 */
[----:B------:R-:W0:Y:S04]  /*0f40*/  LDSM.16.M88.4 R20, [R101+UR6+0x4a00] ;  /* 0x004a00066514783b */ /* 0x000e280008000200 */
[----:B------:R-:W0:Y:S04]  /*0f50*/  LDSM.16.M88.4 R16, [R101+UR6+0x4c00] ;  /* 0x004c00066510783b */ /* 0x000e280008000200 */
[----:B------:R-:W0:Y:S04]  /*0f60*/  LDSM.16.MT88.4 R84, [R10+0x2000] ;  /* 0x002000000a54783b */ /* 0x000e280000004200 */
[----:B------:R-:W0:Y:S01]  /*0f70*/  LDSM.16.M88.4 R12, [R101+UR6+0x4e00] ;  /* 0x004e0006650c783b */ /* 0x000e220008000200 */
[----:B------:R-:W-:Y:S01]  /*0f80*/  BAR.SYNC.DEFER_BLOCKING 0x0 ;  /* 0x0000000000007b1d */ /* 0x000fe20000010000 */
[C---:B-1----:R-:W-:Y:S08]  /*0f90*/  HMMA.16816.F32.BF16 R88, R92.reuse, R40, RZ ;  /* 0x000000285c58723c */ /* 0x042ff000000418ff */
[C---:B0-----:R-:W-:Y:S08]  /*0fa0*/  HMMA.16816.F32.BF16 R80, R92.reuse, R36, RZ ;  /* 0x000000245c50723c */ /* 0x041ff000000418ff */
[C---:B------:R-:W-:Y:S08]  /*0fb0*/  HMMA.16816.F32.BF16 R76, R92.reuse, R32, RZ ;  /* 0x000000205c4c723c */ /* 0x040ff000000418ff */
[C---:B------:R-:W-:Y:S08]  /*0fc0*/  HMMA.16816.F32.BF16 R56, R92.reuse, R28, RZ ;  /* 0x0000001c5c38723c */ /* 0x040ff000000418ff */
[C---:B------:R-:W-:Y:S08]  /*0fd0*/  HMMA.16816.F32.BF16 R44, R92.reuse, R24, RZ ;  /* 0x000000185c2c723c */ /* 0x040ff000000418ff */
[C---:B------:R-:W-:Y:S08]  /*0fe0*/  HMMA.16816.F32.BF16 R60, R92.reuse, R20, RZ ;  /* 0x000000145c3c723c */ /* 0x040ff000000418ff */
[----:B------:R-:W-:Y:S08]  /*0ff0*/  HMMA.16816.F32.BF16 R64, R92, R16, RZ ;  /* 0x000000105c40723c */ /* 0x000ff000000418ff */
[C---:B------:R-:W-:Y:S08]  /*1000*/  HMMA.16816.F32.BF16 R88, R84.reuse, R42, R88 ;  /* 0x0000002a5458723c */ /* 0x040ff00000041858 */
[----:B------:R-:W-:Y:S08]  /*1010*/  HMMA.16816.F32.BF16 R80, R84, R38, R80 ;  /* 0x000000265450723c */ /* 0x000ff00000041850 */
[----:B------:R-:W-:Y:S08]  /*1020*/  HMMA.16816.F32.BF16 R92, R92, R12, RZ ;  /* 0x0000000c5c5c723c */ /* 0x000ff000000418ff */
[C---:B------:R-:W-:Y:S08]  /*1030*/  HMMA.16816.F32.BF16 R76, R84.reuse, R34, R76 ;  /* 0x00000022544c723c */ /* 0x040ff0000004184c */
[----:B------:R-:W-:Y:S01]  /*1040*/  HMMA.16816.F32.BF16 R56, R84, R30, R56 ;  /* 0x0000001e5438723c */ /* 0x000fe20000041838 */
[----:B------:R-:W-:-:S07]  /*1050*/  FMUL R12, R88, UR8 ;  /* 0x00000008580c7c20 */ /* 0x000fce0008400000 */
[----:B------:R-:W-:Y:S01]  /*1060*/  HMMA.16816.F32.BF16 R44, R84, R26, R44 ;  /* 0x0000001a542c723c */ /* 0x000fe2000004182c */
[----:B------:R-:W-:Y:S01]  /*1070*/  FMUL R13, R89, UR8 ;  /* 0x00000008590d7c20 */ /* 0x000fe20008400000 */
[----:B------:R-:W-:-:S06]  /*1080*/  FMUL R16, R80, UR8 ;  /* 0x0000000850107c20 */ /* 0x000fcc0008400000 */
[----:B------:R-:W-:Y:S01]  /*1090*/  HMMA.16816.F32.BF16 R60, R84, R22, R60 ;  /* 0x00000016543c723c */ /* 0x000fe2000004183c */
[----:B------:R-:W-:-:S07]  /*10a0*/  FMNMX3 R16, R12, R13, R16, !PT ;  /* 0x0000000d0c107276 */ /* 0x000fce0007800010 */
[----:B------:R-:W-:Y:S01]  /*10b0*/  HMMA.16816.F32.BF16 R64, R84, R18, R64 ;  /* 0x000000125440723c */ /* 0x000fe20000041840 */
[----:B------:R-:W-:Y:S01]  /*10c0*/  FMUL R12, R77, UR8 ;  /* 0x000000084d0c7c20 */ /* 0x000fe20008400000 */
[----:B------:R-:W-:-:S06]  /*10d0*/  FMUL R13, R56, UR8 ;  /* 0x00000008380d7c20 */ /* 0x000fcc0008400000 */
[----:B------:R-:W-:Y:S01]  /*10e0*/  HMMA.16816.F32.BF16 R92, R84, R14, R92 ;  /* 0x0000000e545c723c */ /* 0x000fe2000004185c */
[----:B------:R-:W-:Y:S01]  /*10f0*/  FMUL R14, R81, UR8 ;  /* 0x00000008510e7c20 */ /* 0x000fe20008400000 */
[----:B------:R-:W-:-:S05]  /*1100*/  FMUL R15, R76, UR8 ;  /* 0x000000084c0f7c20 */ /* 0x000fca0008400000 */
[----:B------:R-:W-:Y:S01]  /*1110*/  FMNMX3 R16, R16, R14, R15, !PT ;  /* 0x0000000e10107276 */ /* 0x000fe2000780000f */
[----:B------:R-:W-:Y:S01]  /*1120*/  FMUL R14, R57, UR8 ;  /* 0x00000008390e7c20 */ /* 0x000fe20008400000 */
[----:B------:R-:W-:Y:S02]  /*1130*/  FMUL R15, R44, UR8 ;  /* 0x000000082c0f7c20 */ /* 0x000fe40008400000 */
[----:B------:R-:W-:Y:S01]  /*1140*/  FMNMX3 R16, R16, R12, R13, !PT ;  /* 0x0000000c10107276 */ /* 0x000fe2000780000d */
[----:B------:R-:W-:Y:S01]  /*1150*/  FMUL R12, R45, UR8 ;  /* 0x000000082d0c7c20 */ /* 0x000fe20008400000 */
[----:B------:R-:W-:Y:S02]  /*1160*/  FMUL R13, R60, UR8 ;  /* 0x000000083c0d7c20 */ /* 0x000fe40008400000 */
[----:B------:R-:W-:Y:S01]  /*1170*/  FMNMX3 R16, R16, R14, R15, !PT ;  /* 0x0000000e10107276 */ /* 0x000fe2000780000f */
[----:B------:R-:W-:Y:S01]  /*1180*/  FMUL R14, R61, UR8 ;  /* 0x000000083d0e7c20 */ /* 0x000fe20008400000 */
[----:B------:R-:W-:-:S02]  /*1190*/  FMUL R15, R64, UR8 ;  /* 0x00000008400f7c20 */ /* 0x000fc40008400000 */
[----:B------:R-:W-:Y:S01]  /*11a0*/  FMNMX3 R16, R16, R12, R13, !PT ;  /* 0x0000000c10107276 */ /* 0x000fe2000780000d */
[----:B------:R-:W-:Y:S01]  /*11b0*/  FMUL R12, R65, UR8 ;  /* 0x00000008410c7c20 */ /* 0x000fe20008400000 */
[----:B------:R-:W-:Y:S02]  /*11c0*/  FMUL R13, R92, UR8 ;  /* 0x000000085c0d7c20 */ /* 0x000fe40008400000 */
[----:B------:R-:W-:Y:S01]  /*11d0*/  FMNMX3 R15, R16, R14, R15, !PT ;  /* 0x0000000e100f7276 */ /* 0x000fe2000780000f */
[----:B------:R-:W-:-:S03]  /*11e0*/  FMUL R14, R93, UR8 ;  /* 0x000000085d0e7c20 */ /* 0x000fc60008400000 */
[----:B------:R-:W-:-:S04]  /*11f0*/  FMNMX3 R13, R15, R12, R13, !PT ;  /* 0x0000000c0f0d7276 */ /* 0x000fc8000780000d */
[----:B------:R-:W-:-:S05]  /*1200*/  FMNMX R17, R14, R13, !PT ;  /* 0x0000000d0e117209 */ /* 0x000fca0007800000 */
[----:B------:R-:W0:Y:S01]  /*1210*/  SHFL.BFLY PT, R12, R17, 0x2, 0x1f ;  /* 0x0c401f00110c7f89 */ /* 0x000e2200000e0000 */
[----:B------:R-:W-:Y:S01]  /*1220*/  FMUL R13, R91, UR8 ;  /* 0x000000085b0d7c20 */ /* 0x000fe20008400000 */
[----:B------:R-:W-:Y:S01]  /*1230*/  FMUL R14, R82, UR8 ;  /* 0x00000008520e7c20 */ /* 0x000fe20008400000 */
[----:B------:R-:W-:Y:S01]  /*1240*/  FMUL R15, R83, UR8 ;  /* 0x00000008530f7c20 */ /* 0x000fe20008400000 */
[----:B------:R-:W-:Y:S01]  /*1250*/  FMUL R16, R78, UR8 ;  /* 0x000000084e107c20 */ /* 0x000fe20008400000 */
[----:B0-----:R-:W-:Y:S01]  /*1260*/  FMNMX R18, R17, R12, !PT ;  /* 0x0000000c11127209 */ /* 0x001fe20007800000 */
        /* <DEDUP_REMOVED lines=10> */
[----:B------:R-:W-:-:S04]  /*1310*/  FMNMX3 R14, R16, R14, R15, !PT ;  /* 0x0000000e100e7276 */ /* 0x000fc8000780000f */
[----:B------:R-:W-:Y:S01]  /*1320*/  FMNMX3 R16, R14, R12, R13, !PT ;  /* 0x0000000c0e107276 */ /* 0x000fe2000780000d */
[----:B------:R-:W-:Y:S01]  /*1330*/  FMUL R12, R63, UR8 ;  /* 0x000000083f0c7c20 */ /* 0x000fe20008400000 */
[----:B------:R-:W-:Y:S01]  /*1340*/  FMUL R13, R66, UR8 ;  /* 0x00000008420d7c20 */ /* 0x000fe20008400000 */
[----:B------:R-:W-:Y:S01]  /*1350*/  FMUL R14, R67, UR8 ;  /* 0x00000008430e7c20 */ /* 0x000fe20008400000 */
[----:B------:R-:W-:-:S03]  /*1360*/  FMUL R15, R94, UR8 ;  /* 0x000000085e0f7c20 */ /* 0x000fc60008400000 */
[----:B------:R-:W-:Y:S01]  /*1370*/  FMNMX3 R13, R16, R12, R13, !PT ;  /* 0x0000000c100d7276 */ /* 0x000fe2000780000d */
[----:B------:R-:W0:Y:S01]  /*1380*/  SHFL.BFLY PT, R84, R18, 0x1, 0x1f ;  /* 0x0c201f0012547f89 */ /* 0x000e2200000e0000 */
[----:B------:R-:W-:Y:S02]  /*1390*/  FMUL R12, R95, UR8 ;  /* 0x000000085f0c7c20 */ /* 0x000fe40008400000 */
[----:B------:R-:W-:-:S04]  /*13a0*/  FMNMX3 R13, R13, R14, R15, !PT ;  /* 0x0000000e0d0d7276 */ /* 0x000fc8000780000f */
[----:B------:R-:W-:-:S05]  /*13b0*/  FMNMX R12, R12, R13, !PT ;  /* 0x0000000d0c0c7209 */ /* 0x000fca0007800000 */
[----:B------:R-:W1:Y:S01]  /*13c0*/  SHFL.BFLY PT, R13, R12, 0x2, 0x1f ;  /* 0x0c401f000c0d7f89 */ /* 0x000e6200000e0000 */
[----:B0-----:R-:W-:-:S05]  /*13d0*/  FMNMX3 R84, R18, R84, R109, !PT ;  /* 0x0000005412547276 */ /* 0x001fca000780006d */
[----:B------:R-:W-:-:S04]  /*13e0*/  FFMA R56, R56, UR8, -R84 ;  /* 0x0000000838387c23 */ /* 0x000fc80008000854 */
[----:B------:R-:W-:Y:S01]  /*13f0*/  FMUL R56, R56, 1.4426950216293334961 ;  /* 0x3fb8aa3b38387820 */ /* 0x000fe20000400000 */
[----:B-1----:R-:W-:-:S03]  /*1400*/  FMNMX R13, R12, R13, !PT ;  /* 0x0000000d0c0d7209 */ /* 0x002fc60007800000 */
[----:B------:R0:W-:Y:S01]  /*1410*/  MUFU.EX2 R87, R56 ;  /* 0x0000003800577308 */ /* 0x0001e20000000800 */
[----:B--2---:R-:W-:Y:S04]  /*1420*/  STS.U16 [R9+UR6+0x4000], R108 ;  /* 0x0040006c09007988 */ /* 0x004fe80008000406 */
[----:B0-----:R-:W0:Y:S04]  /*1430*/  SHFL.BFLY PT, R56, R13, 0x1, 0x1f ;  /* 0x0c201f000d387f89 */ /* 0x001e2800000e0000 */
[----:B---3--:R-:W-:Y:S04]  /*1440*/  STS.U16 [R9+UR6+0x4400], R107 ;  /* 0x0044006b09007988 */ /* 0x008fe80008000406 */
[----:B----4-:R-:W-:Y:S04]  /*1450*/  STS.U16 [R9+UR6+0x4800], R106 ;  /* 0x0048006a09007988 */ /* 0x010fe80008000406 */
[----:B-----5:R-:W-:Y:S01]  /*1460*/  STS.U16 [R9+UR6+0x4c00], R105 ;  /* 0x004c006909007988 */ /* 0x020fe20008000406 */
[----:B------:R-:W-:Y:S01]  /*1470*/  BAR.SYNC.DEFER_BLOCKING 0x0 ;  /* 0x0000000000007b1d */ /* 0x000fe20000010000 */
[--C-:B------:R-:W-:Y:S01]  /*1480*/  FFMA R57, R57, UR8, -R84.reuse ;  /* 0x0000000839397c23 */ /* 0x100fe20008000854 */
[----:B------:R-:W-:Y:S01]  /*1490*/  FADD R12, -R84, R109 ;  /* 0x0000006d540c7221 */ /* 0x000fe20000000100 */
[--C-:B------:R-:W-:Y:S01]  /*14a0*/  FFMA R89, R89, UR8, -R84.reuse ;  /* 0x0000000859597c23 */ /* 0x100fe20008000854 */
[--C-:B------:R-:W-:Y:S01]  /*14b0*/  FFMA R88, R88, UR8, -R84.reuse ;  /* 0x0000000858587c23 */ /* 0x100fe20008000854 */
[----:B------:R-:W-:Y:S01]  /*14c0*/  FMUL R57, R57, 1.4426950216293334961 ;  /* 0x3fb8aa3b39397820 */ /* 0x000fe20000400000 */
[----:B------:R-:W-:Y:S01]  /*14d0*/  FFMA R76, R76, UR8, -R84 ;  /* 0x000000084c4c7c23 */ /* 0x000fe20008000854 */
[----:B------:R-:W-:Y:S01]  /*14e0*/  FMUL R12, R12, 1.4426950216293334961 ;  /* 0x3fb8aa3b0c0c7820 */ /* 0x000fe20000400000 */
[--C-:B0-----:R-:W-:Y:S01]  /*14f0*/  FMNMX3 R56, R13, R56, R104.reuse, !PT ;  /* 0x000000380d387276 */ /* 0x101fe20007800068 */
[----:B------:R-:W-:Y:S01]  /*1500*/  FMUL R33, R89, 1.4426950216293334961 ;  /* 0x3fb8aa3b59217820 */ /* 0x000fe20000400000 */
[----:B------:R-:W-:Y:S01]  /*1510*/  FMUL R32, R88, 1.4426950216293334961 ;  /* 0x3fb8aa3b58207820 */ /* 0x000fe20000400000 */
[----:B------:R-:W-:Y:S01]  /*1520*/  FMUL R76, R76, 1.4426950216293334961 ;  /* 0x3fb8aa3b4c4c7820 */ /* 0x000fe20000400000 */
[----:B------:R-:W-:Y:S01]  /*1530*/  MUFU.EX2 R89, R57 ;  /* 0x0000003900597308 */ /* 0x000fe20000000800 */
[----:B------:R-:W-:Y:S01]  /*1540*/  FADD R16, -R56, R104 ;  /* 0x0000006838107221 */ /* 0x000fe20000000100 */
[--C-:B------:R-:W-:Y:S01]  /*1550*/  FFMA R80, R80, UR8, -R84.reuse ;  /* 0x0000000850507c23 */ /* 0x100fe20008000854 */
[----:B------:R-:W-:Y:S01]  /*1560*/  FFMA R81, R81, UR8, -R84 ;  /* 0x0000000851517c23 */ /* 0x000fe20008000854 */
[--C-:B------:R-:W-:Y:S01]  /*1570*/  FFMA R90, R90, UR8, -R56.reuse ;  /* 0x000000085a5a7c23 */ /* 0x100fe20008000838 */
[----:B------:R-:W-:Y:S01]  /*1580*/  FFMA R91, R91, UR8, -R56 ;  /* 0x000000085b5b7c23 */ /* 0x000fe20008000838 */
[----:B------:R-:W-:-:S02]  /*1590*/  FFMA R44, R44, UR8, -R84 ;  /* 0x000000082c2c7c23 */ /* 0x000fc40008000854 */
[----:B------:R0:W-:Y:S01]  /*15a0*/  MUFU.EX2 R57, R12 ;  /* 0x0000000c00397308 */ /* 0x0001e20000000800 */
[----:B------:R-:W-:Y:S01]  /*15b0*/  FFMA R77, R77, UR8, -R84 ;  /* 0x000000084d4d7c23 */ /* 0x000fe20008000854 */
[----:B------:R-:W-:Y:S01]  /*15c0*/  FMUL R34, R80, 1.4426950216293334961 ;  /* 0x3fb8aa3b50227820 */ /* 0x000fe20000400000 */
[----:B------:R-:W-:Y:S01]  /*15d0*/  FMUL R40, R81, 1.4426950216293334961 ;  /* 0x3fb8aa3b51287820 */ /* 0x000fe20000400000 */
[----:B------:R-:W-:Y:S01]  /*15e0*/  FMUL R35, R90, 1.4426950216293334961 ;  /* 0x3fb8aa3b5a237820 */ /* 0x000fe20000400000 */
[----:B------:R-:W-:Y:S01]  /*15f0*/  FMUL R36, R91, 1.4426950216293334961 ;  /* 0x3fb8aa3b5b247820 */ /* 0x000fe20000400000 */
[----:B------:R-:W-:Y:S02]  /*1600*/  LDSM.16.M88.4 R20, [R100+UR6+0x4800] ;  /* 0x004800066414783b */ /* 0x000fe40008000200 */
[----:B------:R1:W-:Y:S02]  /*1610*/  MUFU.EX2 R86, R76 ;  /* 0x0000004c00567308 */ /* 0x0003e40000000800 */
[----:B0-----:R-:W0:Y:S01]  /*1620*/  LDSM.16.M88.4 R12, [R100+UR6+0x4000] ;  /* 0x00400006640c783b */ /* 0x001e220008000200 */
[----:B------:R-:W-:Y:S01]  /*1630*/  FMUL R44, R44, 1.4426950216293334961 ;  /* 0x3fb8aa3b2c2c7820 */ /* 0x000fe20000400000 */
[--C-:B------:R-:W-:Y:S01]  /*1640*/  FFMA R82, R82, UR8, -R56.reuse ;  /* 0x0000000852527c23 */ /* 0x100fe20008000838 */
[----:B------:R-:W-:-:S03]  /*1650*/  FFMA R83, R83, UR8, -R56 ;  /* 0x0000000853537c23 */ /* 0x000fc60008000838 */
[----:B------:R-:W-:Y:S01]  /*1660*/  MUFU.EX2 R32, R32 ;  /* 0x0000002000207308 */ /* 0x000fe20000000800 */
[----:B-1----:R-:W-:Y:S02]  /*1670*/  FMUL R76, R16, 1.4426950216293334961 ;  /* 0x3fb8aa3b104c7820 */ /* 0x002fe40000400000 */
[----:B------:R-:W1:Y:S01]  /*1680*/  LDSM.16.M88.4 R16, [R100+UR6+0x4400] ;  /* 0x004400066410783b */ /* 0x000e620008000200 */
[----:B------:R-:W-:-:S04]  /*1690*/  FMUL R88, R77, 1.4426950216293334961 ;  /* 0x3fb8aa3b4d587820 */ /* 0x000fc80000400000 */
[----:B------:R-:W2:Y:S01]  /*16a0*/  MUFU.EX2 R33, R33 ;  /* 0x0000002100217308 */ /* 0x000ea20000000800 */
[----:B------:R-:W-:-:S07]  /*16b0*/  FMUL R41, R82, 1.4426950216293334961 ;  /* 0x3fb8aa3b52297820 */ /* 0x000fce0000400000 */
[----:B------:R3:W-:Y:S08]  /*16c0*/  MUFU.EX2 R77, R44 ;  /* 0x0000002c004d7308 */ /* 0x0007f00000000800 */
[----:B------:R-:W-:Y:S01]  /*16d0*/  MUFU.EX2 R34, R34 ;  /* 0x0000002200227308 */ /* 0x000fe20000000800 */
[----:B---3--:R-:W-:-:S07]  /*16e0*/  FMUL R44, R83, 1.4426950216293334961 ;  /* 0x3fb8aa3b532c7820 */ /* 0x008fce0000400000 */
[----:B------:R-:W3:Y:S08]  /*16f0*/  MUFU.EX2 R40, R40 ;  /* 0x0000002800287308 */ /* 0x000ef00000000800 */
[----:B------:R-:W-:Y:S08]  /*1700*/  MUFU.EX2 R35, R35 ;  /* 0x0000002300237308 */ /* 0x000ff00000000800 */
[----:B------:R-:W4:Y:S01]  /*1710*/  MUFU.EX2 R36, R36 ;  /* 0x0000002400247308 */ /* 0x000f220000000800 */
[----:B------:R-:W-:Y:S01]  /*1720*/  FFMA R45, R45, UR8, -R84 ;  /* 0x000000082d2d7c23 */ /* 0x000fe20008000854 */
[----:B--2---:R-:W-:-:S06]  /*1730*/  F2FP.BF16.F32.PACK_AB R24, R33, R32 ;  /* 0x000000202118723e */ /* 0x004fcc00000010ff */
[----:B------:R-:W-:Y:S01]  /*1740*/  MUFU.EX2 R41, R41 ;  /* 0x0000002900297308 */ /* 0x000fe20000000800 */
[----:B------:R-:W-:Y:S01]  /*1750*/  FMUL R45, R45, 1.4426950216293334961 ;  /* 0x3fb8aa3b2d2d7820 */ /* 0x000fe20000400000 */
[----:B------:R-:W-:-:S06]  /*1760*/  FADD R33, R32, R33 ;  /* 0x0000002120217221 */ /* 0x000fcc0000000000 */
[----:B------:R-:W-:Y:S01]  /*1770*/  MUFU.EX2 R44, R44 ;  /* 0x0000002c002c7308 */ /* 0x000fe20000000800 */
[----:B------:R-:W-:-:S07]  /*1780*/  FFMA R78, R78, UR8, -R56 ;  /* 0x000000084e4e7c23 */ /* 0x000fce0008000838 */
[----:B------:R-:W2:Y:S01]  /*1790*/  MUFU.EX2 R76, R76 ;  /* 0x0000004c004c7308 */ /* 0x000ea20000000800 */
[--C-:B------:R-:W-:Y:S01]  /*17a0*/  FFMA R79, R79, UR8, -R56.reuse ;  /* 0x000000084f4f7c23 */ /* 0x100fe20008000838 */
[----:B------:R-:W-:Y:S01]  /*17b0*/  FFMA R58, R58, UR8, -R56 ;  /* 0x000000083a3a7c23 */ /* 0x000fe20008000838 */
[----:B---3--:R-:W-:Y:S01]  /*17c0*/  F2FP.BF16.F32.PACK_AB R26, R40, R34 ;  /* 0x00000022281a723e */ /* 0x008fe200000010ff */
[----:B----4-:R-:W-:Y:S01]  /*17d0*/  FADD R42, R35, R36 ;  /* 0x00000024232a7221 */ /* 0x010fe20000000000 */
[----:B------:R-:W-:-:S03]  /*17e0*/  F2FP.BF16.F32.PACK_AB R25, R36, R35 ;  /* 0x000000232419723e */ /* 0x000fc600000010ff */
[----:B------:R-:W3:Y:S01]  /*17f0*/  MUFU.EX2 R88, R88 ;  /* 0x0000005800587308 */ /* 0x000ee20000000800 */
[----:B------:R-:W-:Y:S02]  /*1800*/  FADD R43, R34, R33 ;  /* 0x00000021222b7221 */ /* 0x000fe40000000000 */
[----:B------:R-:W4:Y:S05]  /*1810*/  LDSM.16.M88.4 R32, [R100+UR6+0x4c00] ;  /* 0x004c00066420783b */ /* 0x000f2a0008000200 */
[----:B------:R5:W-:Y:S01]  /*1820*/  MUFU.EX2 R81, R45 ;  /* 0x0000002d00517308 */ /* 0x000be20000000800 */
[----:B------:R-:W-:Y:S01]  /*1830*/  FMUL R79, R79, 1.4426950216293334961 ;  /* 0x3fb8aa3b4f4f7820 */ /* 0x000fe20000400000 */
[----:B------:R-:W-:Y:S01]  /*1840*/  FMUL R58, R58, 1.4426950216293334961 ;  /* 0x3fb8aa3b3a3a7820 */ /* 0x000fe20000400000 */
[--C-:B------:R-:W-:Y:S01]  /*1850*/  FFMA R37, R47, UR8, -R56.reuse ;  /* 0x000000082f257c23 */ /* 0x100fe20008000838 */
[----:B-----5:R-:W-:Y:S01]  /*1860*/  FMUL R45, R78, 1.4426950216293334961 ;  /* 0x3fb8aa3b4e2d7820 */ /* 0x020fe20000400000 */
[C---:B------:R-:W-:Y:S01]  /*1870*/  FMUL R28, R57.reuse, R48 ;  /* 0x00000030391c7220 */ /* 0x040fe20000400000 */
[----:B------:R-:W-:Y:S01]  /*1880*/  FMUL R29, R57, R49 ;  /* 0x00000031391d7220 */ /* 0x000fe20000400000 */
[C---:B--2---:R-:W-:Y:S01]  /*1890*/  FMUL R30, R76.reuse, R50 ;  /* 0x000000324c1e7220 */ /* 0x044fe20000400000 */
[----:B------:R-:W-:Y:S01]  /*18a0*/  FMUL R31, R76, R51 ;  /* 0x000000334c1f7220 */ /* 0x000fe20000400000 */
[----:B------:R-:W-:Y:S01]  /*18b0*/  F2FP.BF16.F32.PACK_AB R27, R44, R41 ;  /* 0x000000292c1b723e */ /* 0x000fe200000010ff */
[----:B------:R-:W2:Y:S01]  /*18c0*/  MUFU.EX2 R45, R45 ;  /* 0x0000002d002d7308 */ /* 0x000ea20000000800 */
[----:B------:R-:W-:Y:S01]  /*18d0*/  FADD R43, R40, R43 ;  /* 0x0000002b282b7221 */ /* 0x000fe20000000000 */
[----:B------:R-:W-:Y:S01]  /*18e0*/  FFMA R59, R59, UR8, -R56 ;  /* 0x000000083b3b7c23 */ /* 0x000fe20008000838 */
[----:B------:R-:W-:Y:S01]  /*18f0*/  FMUL R36, R57, R72 ;  /* 0x0000004839247220 */ /* 0x000fe20000400000 */
[C---:B------:R-:W-:Y:S01]  /*1900*/  FMUL R38, R76.reuse, R74 ;  /* 0x0000004a4c267220 */ /* 0x040fe20000400000 */
[----:B------:R-:W-:Y:S01]  /*1910*/  FMUL R39, R76, R75 ;  /* 0x0000004b4c277220 */ /* 0x000fe20000400000 */
[----:B------:R-:W-:-:S02]  /*1920*/  FADD R43, R86, R43 ;  /* 0x0000002b562b7221 */ /* 0x000fc40000000000 */
[----:B------:R5:W-:Y:S01]  /*1930*/  MUFU.EX2 R78, R58 ;  /* 0x0000003a004e7308 */ /* 0x000be20000000800 */
[----:B0-----:R-:W-:Y:S01]  /*1940*/  HMMA.16816.F32.BF16 R28, R24, R12, R28 ;  /* 0x0000000c181c723c */ /* 0x001fe2000004181c */
[----:B------:R-:W-:Y:S01]  /*1950*/  FMUL R59, R59, 1.4426950216293334961 ;  /* 0x3fb8aa3b3b3b7820 */ /* 0x000fe20000400000 */
[----:B------:R-:W-:Y:S01]  /*1960*/  FFMA R46, R46, UR8, -R56 ;  /* 0x000000082e2e7c23 */ /* 0x000fe20008000838 */
[----:B---3--:R-:W-:-:S04]  /*1970*/  FADD R12, R88, R43 ;  /* 0x0000002b580c7221 */ /* 0x008fc80000000000 */
[----:B------:R-:W0:Y:S01]  /*1980*/  MUFU.EX2 R79, R79 ;  /* 0x0000004f004f7308 */ /* 0x000e220000000800 */
[----:B-----5:R-:W-:Y:S01]  /*1990*/  FMUL R58, R37, 1.4426950216293334961 ;  /* 0x3fb8aa3b253a7820 */ /* 0x020fe20000400000 */
[----:B------:R-:W-:Y:S01]  /*19a0*/  FMUL R37, R57, R73 ;  /* 0x0000004939257220 */ /* 0x000fe20000400000 */
[----:B------:R-:W-:Y:S01]  /*19b0*/  FADD R49, R41, R42 ;  /* 0x0000002a29317221 */ /* 0x000fe20000000000 */
[----:B------:R-:W-:Y:S01]  /*19c0*/  FMUL R46, R46, 1.4426950216293334961 ;  /* 0x3fb8aa3b2e2e7820 */ /* 0x000fe20000400000 */
[----:B------:R-:W-:Y:S01]  /*19d0*/  FFMA R60, R60, UR8, -R84 ;  /* 0x000000083c3c7c23 */ /* 0x000fe20008000854 */
[C---:B------:R-:W-:Y:S01]  /*19e0*/  FMUL R40, R57.reuse, R68 ;  /* 0x0000004439287220 */ /* 0x040fe20000400000 */
[----:B------:R-:W-:Y:S01]  /*19f0*/  FMUL R41, R57, R69 ;  /* 0x0000004539297220 */ /* 0x000fe20000400000 */
[----:B------:R3:W5:Y:S01]  /*1a00*/  MUFU.EX2 R47, R59 ;  /* 0x0000003b002f7308 */ /* 0x0007620000000800 */
[C---:B-1----:R-:W-:Y:S01]  /*1a10*/  HMMA.16816.F32.BF16 R36, R24.reuse, R16, R36 ;  /* 0x000000101824723c */ /* 0x042fe20000041824 */
[----:B------:R-:W-:Y:S01]  /*1a20*/  FADD R16, R87, R12 ;  /* 0x0000000c57107221 */ /* 0x000fe20000000000 */
[C---:B------:R-:W-:Y:S01]  /*1a30*/  FMUL R42, R76.reuse, R70 ;  /* 0x000000464c2a7220 */ /* 0x040fe20000400000 */
[----:B------:R-:W-:Y:S01]  /*1a40*/  FMUL R43, R76, R71 ;  /* 0x000000474c2b7220 */ /* 0x000fe20000400000 */
[----:B------:R-:W-:Y:S01]  /*1a50*/  FADD R12, R44, R49 ;  /* 0x000000312c0c7221 */ /* 0x000fe20000000000 */
[----:B------:R-:W-:Y:S01]  /*1a60*/  FFMA R62, R62, UR8, -R56 ;  /* 0x000000083e3e7c23 */ /* 0x000fe20008000838 */
[----:B------:R-:W-:Y:S01]  /*1a70*/  FMUL R80, R60, 1.4426950216293334961 ;  /* 0x3fb8aa3b3c507820 */ /* 0x000fe20000400000 */
[----:B------:R1:W1:Y:S01]  /*1a80*/  MUFU.EX2 R13, R46 ;  /* 0x0000002e000d7308 */ /* 0x0002620000000800 */
[----:B--2---:R-:W-:Y:S01]  /*1a90*/  FADD R12, R45, R12 ;  /* 0x0000000c2d0c7221 */ /* 0x004fe20000000000 */
[----:B------:R-:W-:Y:S01]  /*1aa0*/  FFMA R63, R63, UR8, -R56 ;  /* 0x000000083f3f7c23 */ /* 0x000fe20008000838 */
[----:B---3--:R-:W-:Y:S01]  /*1ab0*/  FMUL R59, R62, 1.4426950216293334961 ;  /* 0x3fb8aa3b3e3b7820 */ /* 0x008fe20000400000 */
[----:B------:R-:W-:Y:S01]  /*1ac0*/  FFMA R61, R61, UR8, -R84 ;  /* 0x000000083d3d7c23 */ /* 0x000fe20008000854 */
[----:B------:R-:W-:Y:S01]  /*1ad0*/  HMMA.16816.F32.BF16 R40, R24, R20, R40 ;  /* 0x000000141828723c */ /* 0x000fe20000041828 */
[----:B0-----:R-:W-:-:S02]  /*1ae0*/  FADD R21, R79, R12 ;  /* 0x0000000c4f157221 */ /* 0x001fc40000000000 */
[----:B------:R-:W0:Y:S01]  /*1af0*/  MUFU.EX2 R58, R58 ;  /* 0x0000003a003a7308 */ /* 0x000e220000000800 */
[----:B------:R-:W-:Y:S01]  /*1b00*/  FFMA R64, R64, UR8, -R84 ;  /* 0x0000000840407c23 */ /* 0x000fe20008000854 */
[----:B------:R-:W-:Y:S01]  /*1b10*/  FFMA R66, R66, UR8, -R56 ;  /* 0x0000000842427c23 */ /* 0x000fe20008000838 */
[----:B------:R-:W-:Y:S01]  /*1b20*/  FMUL R62, R63, 1.4426950216293334961 ;  /* 0x3fb8aa3b3f3e7820 */ /* 0x000fe20000400000 */
[----:B------:R-:W-:Y:S01]  /*1b30*/  FMUL R61, R61, 1.4426950216293334961 ;  /* 0x3fb8aa3b3d3d7820 */ /* 0x000fe20000400000 */
[----:B------:R-:W-:Y:S01]  /*1b40*/  FADD R48, R89, R16 ;  /* 0x0000001059307221 */ /* 0x000fe20000000000 */
[----:B------:R-:W-:Y:S01]  /*1b50*/  FADD R12, R78, R21 ;  /* 0x000000154e0c7221 */ /* 0x000fe20000000000 */
[----:B------:R-:W-:Y:S01]  /*1b60*/  FFMA R65, R65, UR8, -R84 ;  /* 0x0000000841417c23 */ /* 0x000fe20008000854 */
[----:B------:R-:W2:Y:S01]  /*1b70*/  MUFU.EX2 R80, R80 ;  /* 0x0000005000507308 */ /* 0x000ea20000000800 */
[----:B------:R-:W-:Y:S01]  /*1b80*/  FMUL R60, R64, 1.4426950216293334961 ;  /* 0x3fb8aa3b403c7820 */ /* 0x000fe20000400000 */
[----:B------:R-:W-:Y:S01]  /*1b90*/  FFMA R67, R67, UR8, -R56 ;  /* 0x0000000843437c23 */ /* 0x000fe20008000838 */
[----:B------:R-:W-:Y:S01]  /*1ba0*/  FMUL R16, R66, 1.4426950216293334961 ;  /* 0x3fb8aa3b42107820 */ /* 0x000fe20000400000 */
[C---:B------:R-:W-:Y:S01]  /*1bb0*/  FMUL R52, R57.reuse, R52 ;  /* 0x0000003439347220 */ /* 0x040fe20000400000 */
[C---:B------:R-:W-:Y:S01]  /*1bc0*/  FMUL R54, R76.reuse, R54 ;  /* 0x000000364c367220 */ /* 0x040fe20000400000 */
[----:B------:R-:W-:Y:S01]  /*1bd0*/  FMUL R53, R57, R53 ;  /* 0x0000003539357220 */ /* 0x000fe20000400000 */
[----:B------:R-:W-:Y:S01]  /*1be0*/  FMUL R55, R76, R55 ;  /* 0x000000374c377220 */ /* 0x000fe20000400000 */
[----:B------:R-:W3:Y:S01]  /*1bf0*/  MUFU.EX2 R59, R59 ;  /* 0x0000003b003b7308 */ /* 0x000ee20000000800 */
[----:B-----5:R-:W-:Y:S01]  /*1c00*/  FADD R12, R47, R12 ;  /* 0x0000000c2f0c7221 */ /* 0x020fe20000000000 */
[----:B------:R-:W-:Y:S01]  /*1c10*/  FMUL R65, R65, 1.4426950216293334961 ;  /* 0x3fb8aa3b41417820 */ /* 0x000fe20000400000 */
[----:B------:R-:W-:Y:S01]  /*1c20*/  FFMA R92, R92, UR8, -R84 ;  /* 0x000000085c5c7c23 */ /* 0x000fe20008000854 */
[----:B------:R-:W-:Y:S01]  /*1c30*/  FMUL R17, R67, 1.4426950216293334961 ;  /* 0x3fb8aa3b43117820 */ /* 0x000fe20000400000 */
[----:B------:R-:W-:Y:S01]  /*1c40*/  FFMA R94, R94, UR8, -R56 ;  /* 0x000000085e5e7c23 */ /* 0x000fe20008000838 */
[----:B------:R-:W-:Y:S01]  /*1c50*/  FFMA R93, R93, UR8, -R84 ;  /* 0x000000085d5d7c23 */ /* 0x000fe20008000854 */
[----:B------:R-:W-:Y:S01]  /*1c60*/  FFMA R95, R95, UR8, -R56 ;  /* 0x000000085f5f7c23 */ /* 0x000fe20008000838 */
[----:B------:R5:W0:Y:S01]  /*1c70*/  MUFU.EX2 R85, R61 ;  /* 0x0000003d00557308 */ /* 0x000a220000000800 */
[----:B------:R-:W-:Y:S01]  /*1c80*/  F2FP.BF16.F32.PACK_AB R44, R88, R86 ;  /* 0x00000056582c723e */ /* 0x000fe200000010ff */
[----:B------:R-:W-:Y:S01]  /*1c90*/  FADD R48, R77, R48 ;  /* 0x000000304d307221 */ /* 0x000fe20000000000 */
[----:B-1----:R-:W-:Y:S01]  /*1ca0*/  F2FP.BF16.F32.PACK_AB R46, R89, R87 ;  /* 0x00000057592e723e */ /* 0x002fe200000010ff */
[----:B------:R-:W-:Y:S04]  /*1cb0*/  LDSM.16.M88.4 R72, [R99+UR6+0x4400] ;  /* 0x004400066348783b */ /* 0x000fe80008000200 */
[----:B------:R-:W1:Y:S01]  /*1cc0*/  MUFU.EX2 R62, R62 ;  /* 0x0000003e003e7308 */ /* 0x000e620000000800 */
[----:B------:R-:W-:Y:S01]  /*1cd0*/  F2FP.BF16.F32.PACK_AB R45, R79, R45 ;  /* 0x0000002d4f2d723e */ /* 0x000fe200000010ff */
[----:B------:R-:W-:Y:S01]  /*1ce0*/  FADD R21, R13, R12 ;  /* 0x0000000c0d157221 */ /* 0x000fe20000000000 */
[----:B------:R-:W-:Y:S01]  /*1cf0*/  F2FP.BF16.F32.PACK_AB R47, R47, R78 ;  /* 0x0000004e2f2f723e */ /* 0x000fe200000010ff */
[----:B------:R-:W-:Y:S01]  /*1d00*/  FMUL R64, R92, 1.4426950216293334961 ;  /* 0x3fb8aa3b5c407820 */ /* 0x000fe20000400000 */
[----:B------:R-:W-:Y:S01]  /*1d10*/  FMUL R20, R94, 1.4426950216293334961 ;  /* 0x3fb8aa3b5e147820 */ /* 0x000fe20000400000 */
[----:B------:R-:W-:Y:S02]  /*1d20*/  LDSM.16.M88.4 R68, [R99+UR6+0x4800] ;  /* 0x004800066344783b */ /* 0x000fe40008000200 */
[----:B------:R-:W1:Y:S01]  /*1d30*/  MUFU.EX2 R60, R60 ;  /* 0x0000003c003c7308 */ /* 0x000e620000000800 */
[----:B----4-:R-:W-:Y:S01]  /*1d40*/  HMMA.16816.F32.BF16 R24, R24, R32, R52 ;  /* 0x000000201818723c */ /* 0x010fe20000041834 */
[----:B------:R-:W-:Y:S01]  /*1d50*/  FADD R33, R81, R48 ;  /* 0x0000003051217221 */ /* 0x000fe20000000000 */
[----:B0-----:R-:W-:-:S05]  /*1d60*/  FADD R12, R58, R21 ;  /* 0x000000153a0c7221 */ /* 0x001fca0000000000 */
[----:B------:R-:W0:Y:S01]  /*1d70*/  MUFU.EX2 R16, R16 ;  /* 0x0000001000107308 */ /* 0x000e220000000800 */
[----:B-----5:R-:W-:Y:S01]  /*1d80*/  FMUL R61, R93, 1.4426950216293334961 ;  /* 0x3fb8aa3b5d3d7820 */ /* 0x020fe20000400000 */
[----:B------:R-:W-:Y:S01]  /*1d90*/  FMUL R21, R95, 1.4426950216293334961 ;  /* 0x3fb8aa3b5f157820 */ /* 0x000fe20000400000 */
[----:B------:R-:W-:Y:S01]  /*1da0*/  HMMA.16816.F32.BF16 R28, R44, R14, R28 ;  /* 0x0000000e2c1c723c */ /* 0x000fe2000004181c */
[----:B--2---:R-:W-:-:S04]  /*1db0*/  FADD R14, R80, R33 ;  /* 0x00000021500e7221 */ /* 0x004fc80000000000 */
[----:B------:R-:W2:Y:S01]  /*1dc0*/  MUFU.EX2 R65, R65 ;  /* 0x0000004100417308 */ /* 0x000ea20000000800 */
[----:B---3--:R-:W-:Y:S01]  /*1dd0*/  FADD R33, R59, R12 ;  /* 0x0000000c3b217221 */ /* 0x008fe20000000000 */
[----:B------:R-:W3:Y:S06]  /*1de0*/  LDSM.16.M88.4 R48, [R99+UR6+0x4000] ;  /* 0x004000066330783b */ /* 0x000eec0008000200 */
[----:B------:R-:W4:Y:S01]  /*1df0*/  MUFU.EX2 R17, R17 ;  /* 0x0000001100117308 */ /* 0x000f220000000800 */
[----:B------:R-:W-:Y:S01]  /*1e00*/  FADD R15, R85, R14 ;  /* 0x0000000e550f7221 */ /* 0x000fe20000000000 */
[----:B-1----:R-:W-:Y:S01]  /*1e10*/  FADD R33, R62, R33 ;  /* 0x000000213e217221 */ /* 0x002fe20000000000 */
[----:B------:R-:W-:Y:S05]  /*1e20*/  LDSM.16.M88.4 R52, [R99+UR6+0x4c00] ;  /* 0x004c00066334783b */ /* 0x000fea0008000200 */
[----:B------:R-:W1:Y:S08]  /*1e30*/  MUFU.EX2 R64, R64 ;  /* 0x0000004000407308 */ /* 0x000e700000000800 */
[----:B------:R-:W5:Y:S01]  /*1e40*/  MUFU.EX2 R20, R20 ;  /* 0x0000001400147308 */ /* 0x000f620000000800 */
[----:B------:R-:W-:Y:S01]  /*1e50*/  FADD R12, R60, R15 ;  /* 0x0000000f3c0c7221 */ /* 0x000fe20000000000 */
[----:B0-----:R-:W-:-:S06]  /*1e60*/  FADD R14, R16, R33 ;  /* 0x00000021100e7221 */ /* 0x001fcc0000000000 */
[----:B------:R-:W0:Y:S08]  /*1e70*/  MUFU.EX2 R61, R61 ;  /* 0x0000003d003d7308 */ /* 0x000e300000000800 */
[----:B------:R-:W3:Y:S01]  /*1e80*/  MUFU.EX2 R21, R21 ;  /* 0x0000001500157308 */ /* 0x000ee20000000800 */
[----:B--2---:R-:W-:Y:S01]  /*1e90*/  FADD R15, R65, R12 ;  /* 0x0000000c410f7221 */ /* 0x004fe20000000000 */
[----:B----4-:R-:W-:-:S03]  /*1ea0*/  FADD R33, R17, R14 ;  /* 0x0000000e11217221 */ /* 0x010fc60000000000 */
[----:B-1----:R-:W-:Y:S01]  /*1eb0*/  FADD R12, R64, R15 ;  /* 0x0000000f400c7221 */ /* 0x002fe20000000000 */
[----:B-----5:R-:W-:Y:S01]  /*1ec0*/  FADD R14, R20, R33 ;  /* 0x00000021140e7221 */ /* 0x020fe20000000000 */
[----:B------:R-:W-:Y:S02]  /*1ed0*/  HMMA.16816.F32.BF16 R36, R44, R18, R36 ;  /* 0x000000122c24723c */ /* 0x000fe40000041824 */
[----:B0-----:R-:W-:Y:S01]  /*1ee0*/  FADD R18, R61, R12 ;  /* 0x0000000c3d127221 */ /* 0x001fe20000000000 */
[----:B---3--:R-:W-:-:S05]  /*1ef0*/  FADD R19, R21, R14 ;  /* 0x0000000e15137221 */ /* 0x008fca0000000000 */
[C---:B------:R-:W-:Y:S01]  /*1f00*/  HMMA.16816.F32.BF16 R40, R44.reuse, R22, R40 ;  /* 0x000000162c28723c */ /* 0x040fe20000041828 */
[----:B------:R-:W0:Y:S04]  /*1f10*/  SHFL.BFLY PT, R23, R18, 0x2, 0x1f ;  /* 0x0c401f0012177f89 */ /* 0x000e2800000e0000 */
[----:B------:R-:W1:Y:S03]  /*1f20*/  SHFL.BFLY PT, R22, R19, 0x2, 0x1f ;  /* 0x0c401f0013167f89 */ /* 0x000e6600000e0000 */
[----:B------:R-:W-:Y:S01]  /*1f30*/  HMMA.16816.F32.BF16 R24, R44, R34, R24 ;  /* 0x000000222c18723c */ /* 0x000fe20000041818 */
[----:B------:R-:W-:Y:S02]  /*1f40*/  F2FP.BF16.F32.PACK_AB R12, R81, R77 ;  /* 0x0000004d510c723e */ /* 0x000fe400000010ff */
[----:B------:R-:W-:-:S02]  /*1f50*/  F2FP.BF16.F32.PACK_AB R14, R85, R80 ;  /* 0x00000050550e723e */ /* 0x000fc400000010ff */
[----:B------:R-:W-:Y:S02]  /*1f60*/  F2FP.BF16.F32.PACK_AB R13, R58, R13 ;  /* 0x0000000d3a0d723e */ /* 0x000fe400000010ff */
[----:B------:R-:W-:-:S07]  /*1f70*/  F2FP.BF16.F32.PACK_AB R15, R62, R59 ;  /* 0x0000003b3e0f723e */ /* 0x000fce00000010ff */
[----:B------:R-:W-:Y:S01]  /*1f80*/  HMMA.16816.F32.BF16 R28, R12, R48, R28 ;  /* 0x000000300c1c723c */ /* 0x000fe2000004181c */
[----:B0-----:R-:W-:-:S07]  /*1f90*/  FADD R23, R18, R23 ;  /* 0x0000001712177221 */ /* 0x001fce0000000000 */
[----:B------:R-:W-:Y:S01]  /*1fa0*/  HMMA.16816.F32.BF16 R36, R12, R72, R36 ;  /* 0x000000480c24723c */ /* 0x000fe20000041824 */
[----:B-1----:R-:W-:-:S07]  /*1fb0*/  FADD R22, R19, R22 ;  /* 0x0000001613167221 */ /* 0x002fce0000000000 */
[C---:B------:R-:W-:Y:S08]  /*1fc0*/  HMMA.16816.F32.BF16 R40, R12.reuse, R68, R40 ;  /* 0x000000440c28723c */ /* 0x040ff00000041828 */
[----:B------:R-:W-:Y:S01]  /*1fd0*/  HMMA.16816.F32.BF16 R24, R12, R52, R24 ;  /* 0x000000340c18723c */ /* 0x000fe20000041818 */
[----:B------:R-:W0:Y:S01]  /*1fe0*/  SHFL.BFLY PT, R18, R23, 0x1, 0x1f ;  /* 0x0c201f0017127f89 */ /* 0x000e2200000e0000 */
[----:B------:R-:W-:-:S03]  /*1ff0*/  F2FP.BF16.F32.PACK_AB R12, R65, R60 ;  /* 0x0000003c410c723e */ /* 0x000fc600000010ff */
[----:B------:R-:W1:Y:S01]  /*2000*/  SHFL.BFLY PT, R19, R22, 0x1, 0x1f ;  /* 0x0c201f0016137f89 */ /* 0x000e6200000e0000 */
[----:B------:R-:W-:Y:S02]  /*2010*/  F2FP.BF16.F32.PACK_AB R14, R61, R64 ;  /* 0x000000403d0e723e */ /* 0x000fe400000010ff */
[----:B------:R-:W-:Y:S02]  /*2020*/  F2FP.BF16.F32.PACK_AB R13, R17, R16 ;  /* 0x00000010110d723e */ /* 0x000fe400000010ff */
[----:B------:R-:W-:Y:S01]  /*2030*/  F2FP.BF16.F32.PACK_AB R15, R21, R20 ;  /* 0x00000014150f723e */ /* 0x000fe200000010ff */
[----:B------:R-:W-:-:S06]  /*2040*/  UIADD3 UR4, UPT, UPT, UR4, 0x40, URZ ;  /* 0x0000004004047890 */ /* 0x000fcc000fffe0ff */
[----:B------:R-:W-:Y:S01]  /*2050*/  HMMA.16816.F32.BF16 R48, R12, R50, R28 ;  /* 0x000000320c30723c */ /* 0x000fe2000004181c */
[----:B------:R-:W-:-:S07]  /*2060*/  UISETP.GE.AND UP0, UPT, UR4, UR5, UPT ;  /* 0x000000050400728c */ /* 0x000fce000bf06270 */
[C---:B------:R-:W-:Y:S08]  /*2070*/  HMMA.16816.F32.BF16 R72, R12.reuse, R74, R36 ;  /* 0x0000004a0c48723c */ /* 0x040ff00000041824 */
[C---:B------:R-:W-:Y:S08]  /*2080*/  HMMA.16816.F32.BF16 R68, R12.reuse, R70, R40 ;  /* 0x000000460c44723c */ /* 0x040ff00000041828 */
[----:B------:R-:W-:Y:S01]  /*2090*/  HMMA.16816.F32.BF16 R52, R12, R54, R24 ;  /* 0x000000360c34723c */ /* 0x000fe20000041818 */
[----:B0-----:R-:W-:Y:S01]  /*20a0*/  FADD R18, R23, R18 ;  /* 0x0000001217127221 */ /* 0x001fe20000000000 */
[----:B-1----:R-:W-:Y:S01]  /*20b0*/  FADD R19, R22, R19 ;  /* 0x0000001316137221 */ /* 0x002fe20000000000 */
[----:B------:R-:W-:Y:S01]  /*20c0*/  LEA R96, R11, R96, 0x6 ;  /* 0x000000600b607211 */ /* 0x000fe200078e30ff */
[----:B------:R-:W-:-:S02]  /*20d0*/  IMAD.MOV.U32 R109, RZ, RZ, R84 ;  /* 0x000000ffff6d7224 */ /* 0x000fc400078e0054 */
[----:B------:R-:W-:Y:S01]  /*20e0*/  FFMA R103, R57, R103, R18 ;  /* 0x0000006739677223 */ /* 0x000fe20000000012 */
[----:B------:R-:W-:Y:S01]  /*20f0*/  FFMA R102, R76, R102, R19 ;  /* 0x000000664c667223 */ /* 0x000fe20000000013 */
[----:B------:R-:W-:Y:S02]  /*2100*/  LEA R98, R97, R98, 0x6 ;  /* 0x0000006261627211 */ /* 0x000fe400078e30ff */
[----:B------:R-:W-:Y:S01]  /*2110*/  MOV R104, R56 ;  /* 0x0000003800687202 */ /* 0x000fe20000000f00 */
[----:B------:R-:W-:Y:S09]  /*2120*/  BRA.U !UP0, `(.L_x_1) ;  /* 0xffffffed08147547 */ /* 0x000ff2000b83ffff */
.L_x_0:
[----:B------:R-:W-:Y:S01]  /*2130*/  LEA R8, R5, UR6, 0x4 ;  /* 0x0000000605087c11 */ /* 0x000fe2000f8e20ff */
[----:B------:R-:W-:Y:S01]  /*2140*/  BAR.SYNC.DEFER_BLOCKING 0x0 ;  /* 0x0000000000007b1d */ /* 0x000fe20000010000 */
[C---:B------:R-:W-:Y:S02]  /*2150*/  FSETP.GT.AND P3, PT, |R103|.reuse, 8.50705917302346158658e+37, PT ;  /* 0x7e8000006700780b */ /* 0x040fe40003f64200 */
[----:B------:R-:W-:Y:S01]  /*2160*/  FSETP.GEU.AND P1, PT, |R103|, 1.175494350822287508e-38, PT ;  /* 0x008000006700780b */ /* 0x000fe20003f2e200 */
[----:B------:R-:W-:Y:S01]  /*2170*/  IMAD R10, R5, -0x8, R8 ;  /* 0xfffffff8050a7824 */ /* 0x000fe200078e0208 */
[C---:B------:R-:W-:Y:S01]  /*2180*/  FSETP.GT.AND P2, PT, |R102|.reuse, 8.50705917302346158658e+37, PT ;  /* 0x7e8000006600780b */ /* 0x040fe20003f44200 */
[C---:B------:R-:W-:Y:S01]  /*2190*/  FMUL R5, R103.reuse, 8388608 ;  /* 0x4b00000067057820 */ /* 0x040fe20000400000 */
[----:B------:R-:W-:Y:S01]  /*21a0*/  FSETP.GEU.AND P4, PT, R103, 1.175494350822287508e-38, PT ;  /* 0x008000006700780b */ /* 0x000fe20003f8e000 */
[----:B------:R-:W0:Y:S01]  /*21b0*/  LDC R36, c[0x0][0x3e8] ;  /* 0x0000fa00ff247b82 */ /* 0x000e220000000800 */
[----:B------:R-:W-:Y:S01]  /*21c0*/  FSETP.GEU.AND P6, PT, |R102|, 1.175494350822287508e-38, PT ;  /* 0x008000006600780b */ /* 0x000fe20003fce200 */
[----:B------:R-:W1:Y:S01]  /*21d0*/  LDCU.64 UR4, c[0x0][0x3e0] ;  /* 0x00007c00ff0477ac */ /* 0x000e620008000a00 */
[----:B------:R-:W-:-:S02]  /*21e0*/  SHF.L.U32 R9, R0, 0x2, RZ ;  /* 0x0000000200097819 */ /* 0x000fc400000006ff */
[----:B------:R-:W-:Y:S01]  /*21f0*/  FSEL R24, R5, R103, !P4 ;  /* 0x0000006705187208 */ /* 0x000fe20006000000 */
[C---:B------:R-:W-:Y:S01]  /*2200*/  FMUL R5, R102.reuse, 8388608 ;  /* 0x4b00000066057820 */ /* 0x040fe20000400000 */
[C---:B------:R-:W-:Y:S01]  /*2210*/  FSETP.GEU.AND P5, PT, R102.reuse, 1.175494350822287508e-38, PT ;  /* 0x008000006600780b */ /* 0x040fe20003fae000 */
[----:B------:R-:W-:Y:S01]  /*2220*/  @P3 FMUL R103, R103, 0.25 ;  /* 0x3e80000067673820 */ /* 0x000fe20000400000 */
[----:B------:R-:W-:Y:S01]  /*2230*/  LOP3.LUT R9, R9, 0x3c0, RZ, 0xc0, !PT ;  /* 0x000003c009097812 */ /* 0x000fe200078ec0ff */
[----:B------:R-:W-:Y:S01]  /*2240*/  @P3 FMUL R73, R73, 0.25 ;  /* 0x3e80000049493820 */ /* 0x000fe20000400000 */
[----:B------:R-:W-:Y:S01]  /*2250*/  FSEL R25, R5, R102, !P5 ;  /* 0x0000006605197208 */ /* 0x000fe20006800000 */
[----:B------:R-:W-:Y:S01]  /*2260*/  @!P1 FMUL R103, R103, 16777216 ;  /* 0x4b80000067679820 */ /* 0x000fe20000400000 */
[----:B------:R-:W-:Y:S01]  /*2270*/  IADD3 R11, PT, PT, R9, R10, RZ ;  /* 0x0000000a090b7210 */ /* 0x000fe20007ffe0ff */
[----:B------:R-:W-:Y:S01]  /*2280*/  @P2 FMUL R102, R102, 0.25 ;  /* 0x3e80000066662820 */ /* 0x000fe20000400000 */
[C---:B------:R-:W-:Y:S01]  /*2290*/  LOP3.LUT R10, R0.reuse, 0x8, RZ, 0xc0, !PT ;  /* 0x00000008000a7812 */ /* 0x040fe200078ec0ff */
[----:B------:R-:W2:Y:S01]  /*22a0*/  MUFU.RCP R18, R103 ;  /* 0x0000006700127308 */ /* 0x000ea20000001000 */
[----:B------:R-:W-:Y:S01]  /*22b0*/  LOP3.LUT P0, RZ, R0, 0x100, RZ, 0xc0, !PT ;  /* 0x0000010000ff7812 */ /* 0x000fe2000780c0ff */
[----:B------:R-:W-:Y:S01]  /*22c0*/  @!P6 FMUL R102, R102, 16777216 ;  /* 0x4b8000006666e820 */ /* 0x000fe20000400000 */
[----:B------:R-:W-:Y:S01]  /*22d0*/  LOP3.LUT R9, R7, 0xf80, RZ, 0xc0, !PT ;  /* 0x00000f8007097812 */ /* 0x000fe200078ec0ff */
[----:B------:R-:W-:Y:S01]  /*22e0*/  @P3 FMUL R49, R49, 0.25 ;  /* 0x3e80000031313820 */ /* 0x000fe20000400000 */
[----:B------:R-:W-:Y:S01]  /*22f0*/  IADD3 R0, PT, PT, R24, -0x3f3504f3, RZ ;  /* 0xc0cafb0d18007810 */ /* 0x000fe20007ffe0ff */
[----:B------:R-:W-:Y:S01]  /*2300*/  @!P1 FMUL R73, R73, 16777216 ;  /* 0x4b80000049499820 */ /* 0x000fe20000400000 */
[----:B------:R-:W-:Y:S01]  /*2310*/  LEA R12, R10, R8, 0x9 ;  /* 0x000000080a0c7211 */ /* 0x000fe200078e48ff */
[----:B------:R-:W3:Y:S01]  /*2320*/  MUFU.RCP R15, R102 ;  /* 0x00000066000f7308 */ /* 0x000ee20000001000 */
[----:B------:R-:W-:Y:S01]  /*2330*/  LOP3.LUT R7, R0, 0xff800000, RZ, 0xc0, !PT ;  /* 0xff80000000077812 */ /* 0x000fe200078ec0ff */
[----:B------:R-:W-:Y:S01]  /*2340*/  @!P1 FMUL R49, R49, 16777216 ;  /* 0x4b80000031319820 */ /* 0x000fe20000400000 */
[----:B------:R-:W-:Y:S01]  /*2350*/  FSEL R5, RZ, -23, P4 ;  /* 0xc1b80000ff057808 */ /* 0x000fe20002000000 */
[----:B------:R-:W-:Y:S01]  /*2360*/  IMAD.IADD R22, R9, 0x1, R12 ;  /* 0x0000000109167824 */ /* 0x000fe200078e020c */
[----:B------:R-:W-:Y:S01]  /*2370*/  IADD3 R9, PT, PT, R25, -0x3f3504f3, RZ ;  /* 0xc0cafb0d19097810 */ /* 0x000fe20007ffe0ff */
[----:B------:R-:W-:Y:S01]  /*2380*/  @P2 FMUL R75, R75, 0.25 ;  /* 0x3e8000004b4b2820 */ /* 0x000fe20000400000 */
[----:B------:R-:W-:Y:S01]  /*2390*/  I2FP.F32.S32 R8, R7 ;  /* 0x0000000700087245 */ /* 0x000fe20000201400 */
[----:B------:R-:W-:Y:S01]  /*23a0*/  @P2 FMUL R74, R74, 0.25 ;  /* 0x3e8000004a4a2820 */ /* 0x000fe20000400000 */
[----:B------:R-:W-:Y:S01]  /*23b0*/  LOP3.LUT R12, R9, 0xff800000, RZ, 0xc0, !PT ;  /* 0xff800000090c7812 */ /* 0x000fe200078ec0ff */
[----:B------:R-:W-:Y:S01]  /*23c0*/  @P2 FMUL R51, R51, 0.25 ;  /* 0x3e80000033332820 */ /* 0x000fe20000400000 */
[----:B------:R-:W-:Y:S01]  /*23d0*/  @P2 FMUL R50, R50, 0.25 ;  /* 0x3e80000032322820 */ /* 0x000fe20000400000 */
[----:B------:R-:W-:Y:S01]  /*23e0*/  @P3 FMUL R72, R72, 0.25 ;  /* 0x3e80000048483820 */ /* 0x000fe20000400000 */
[----:B------:R-:W-:Y:S01]  /*23f0*/  @P3 FMUL R48, R48, 0.25 ;  /* 0x3e80000030303820 */ /* 0x000fe20000400000 */
[----:B------:R-:W-:Y:S01]  /*2400*/  FFMA.FTZ R5, R8, 1.1920928955078125e-07, R5 ;  /* 0x3400000008057823 */ /* 0x000fe20000010005 */
[----:B------:R-:W-:Y:S01]  /*2410*/  FSEL R8, RZ, -23, P5 ;  /* 0xc1b80000ff087808 */ /* 0x000fe20002800000 */
[C---:B--2---:R-:W-:Y:S01]  /*2420*/  FMUL R14, R18.reuse, R73 ;  /* 0x00000049120e7220 */ /* 0x044fe20000400000 */
[-C--:B------:R-:W-:Y:S01]  /*2430*/  I2FP.F32.S32 R9, R12.reuse ;  /* 0x0000000c00097245 */ /* 0x080fe20000201400 */
[----:B------:R-:W-:Y:S01]  /*2440*/  FMUL R19, R18, R49 ;  /* 0x0000003112137220 */ /* 0x000fe20000400000 */
[----:B------:R-:W-:Y:S01]  /*2450*/  @!P6 FMUL R75, R75, 16777216 ;  /* 0x4b8000004b4be820 */ /* 0x000fe20000400000 */
[----:B------:R-:W-:Y:S01]  /*2460*/  @!P6 FMUL R74, R74, 16777216 ;  /* 0x4b8000004a4ae820 */ /* 0x000fe20000400000 */
[----:B------:R-:W-:Y:S01]  /*2470*/  @!P6 FMUL R51, R51, 16777216 ;  /* 0x4b8000003333e820 */ /* 0x000fe20000400000 */
[----:B------:R-:W-:Y:S01]  /*2480*/  @!P6 FMUL R50, R50, 16777216 ;  /* 0x4b8000003232e820 */ /* 0x000fe20000400000 */
[----:B------:R-:W-:Y:S01]  /*2490*/  @!P1 FMUL R72, R72, 16777216 ;  /* 0x4b80000048489820 */ /* 0x000fe20000400000 */
[----:B------:R-:W-:Y:S01]  /*24a0*/  @!P1 FMUL R48, R48, 16777216 ;  /* 0x4b80000030309820 */ /* 0x000fe20000400000 */
[----:B------:R-:W-:Y:S01]  /*24b0*/  IADD3 R7, PT, PT, R24, -R7, RZ ;  /* 0x8000000718077210 */ /* 0x000fe20007ffe0ff */
[----:B------:R-:W-:Y:S01]  /*24c0*/  @P2 FMUL R55, R55, 0.25 ;  /* 0x3e80000037372820 */ /* 0x000fe20000400000 */
[----:B------:R-:W-:Y:S01]  /*24d0*/  @P2 FMUL R54, R54, 0.25 ;  /* 0x3e80000036362820 */ /* 0x000fe20000400000 */
[----:B------:R-:W-:Y:S01]  /*24e0*/  @P2 FMUL R71, R71, 0.25 ;  /* 0x3e80000047472820 */ /* 0x000fe20000400000 */
[----:B------:R-:W-:Y:S01]  /*24f0*/  @P2 FMUL R70, R70, 0.25 ;  /* 0x3e80000046462820 */ /* 0x000fe20000400000 */
[----:B------:R-:W-:Y:S01]  /*2500*/  IADD3 R12, PT, PT, R25, -R12, RZ ;  /* 0x8000000c190c7210 */ /* 0x000fe20007ffe0ff */
[----:B------:R-:W-:Y:S01]  /*2510*/  FFMA.FTZ R13, R9, 1.1920928955078125e-07, R8 ;  /* 0x34000000090d7823 */ /* 0x000fe20000010008 */
[----:B------:R-:W-:Y:S01]  /*2520*/  LEA.HI R0, R10, R11, RZ, 0x1f ;  /* 0x0000000b0a007211 */ /* 0x000fe200078ff8ff */
[C---:B---3--:R-:W-:Y:S01]  /*2530*/  FMUL R11, R15.reuse, R75 ;  /* 0x0000004b0f0b7220 */ /* 0x048fe20000400000 */
[C---:B------:R-:W-:Y:S01]  /*2540*/  FMUL R10, R15.reuse, R74 ;  /* 0x0000004a0f0a7220 */ /* 0x040fe20000400000 */
[C---:B------:R-:W-:Y:S01]  /*2550*/  FMUL R16, R18.reuse, R72 ;  /* 0x0000004812107220 */ /* 0x040fe20000400000 */
[----:B------:R-:W-:Y:S01]  /*2560*/  FMUL R21, R18, R48 ;  /* 0x0000003012157220 */ /* 0x000fe20000400000 */
[C---:B------:R-:W-:Y:S01]  /*2570*/  FMUL R17, R15.reuse, R50 ;  /* 0x000000320f117220 */ /* 0x040fe20000400000 */
[----:B------:R-:W-:Y:S01]  /*2580*/  FMUL R20, R15, R51 ;  /* 0x000000330f147220 */ /* 0x000fe20000400000 */
[----:B------:R-:W-:Y:S01]  /*2590*/  F2FP.BF16.F32.PACK_AB R9, R14, R19 ;  /* 0x000000130e09723e */ /* 0x000fe200000010ff */
[----:B------:R-:W-:Y:S01]  /*25a0*/  @!P6 FMUL R55, R55, 16777216 ;  /* 0x4b8000003737e820 */ /* 0x000fe20000400000 */
[----:B------:R-:W-:Y:S01]  /*25b0*/  MOV R19, 0x3dc6b27f ;  /* 0x3dc6b27f00137802 */ /* 0x000fe20000000f00 */
[----:B------:R-:W-:Y:S01]  /*25c0*/  @!P6 FMUL R54, R54, 16777216 ;  /* 0x4b8000003636e820 */ /* 0x000fe20000400000 */
[----:B------:R-:W-:Y:S01]  /*25d0*/  @!P6 FMUL R71, R71, 16777216 ;  /* 0x4b8000004747e820 */ /* 0x000fe20000400000 */
[----:B------:R-:W-:Y:S01]  /*25e0*/  @!P6 FMUL R70, R70, 16777216 ;  /* 0x4b8000004646e820 */ /* 0x000fe20000400000 */
[----:B------:R-:W-:Y:S01]  /*25f0*/  FADD R7, R7, -1 ;  /* 0xbf80000007077421 */ /* 0x000fe20000000000 */
[----:B------:R-:W-:Y:S01]  /*2600*/  FADD R14, R12, -1 ;  /* 0xbf8000000c0e7421 */ /* 0x000fe20000000000 */
[----:B------:R-:W-:Y:S01]  /*2610*/  F2FP.BF16.F32.PACK_AB R8, R16, R21 ;  /* 0x000000151008723e */ /* 0x000fe200000010ff */
[C---:B------:R-:W-:Y:S01]  /*2620*/  FMUL R16, R15.reuse, R55 ;  /* 0x000000370f107220 */ /* 0x040fe20000400000 */
[----:B------:R-:W-:Y:S01]  /*2630*/  F2FP.BF16.F32.PACK_AB R10, R10, R17 ;  /* 0x000000110a0a723e */ /* 0x000fe200000010ff */
[----:B------:R-:W-:Y:S01]  /*2640*/  FMUL R17, R15, R54 ;  /* 0x000000360f117220 */ /* 0x000fe20000400000 */
[----:B------:R-:W-:Y:S01]  /*2650*/  F2FP.BF16.F32.PACK_AB R11, R11, R20 ;  /* 0x000000140b0b723e */ /* 0x000fe200000010ff */
[C---:B------:R-:W-:Y:S01]  /*2660*/  FMUL R21, R15.reuse, R71 ;  /* 0x000000470f157220 */ /* 0x040fe20000400000 */
[----:B------:R-:W-:Y:S01]  /*2670*/  FMUL R20, R15, R70 ;  /* 0x000000460f147220 */ /* 0x000fe20000400000 */
[CC--:B------:R-:W-:Y:S01]  /*2680*/  FFMA.FTZ R12, R7.reuse, R19.reuse, -0.16845393180847167969 ;  /* 0xbe2c7f30070c7423 */ /* 0x0c0fe20000010013 */
[----:B------:R-:W-:Y:S01]  /*2690*/  FFMA.FTZ R15, R14, R19, -0.16845393180847167969 ;  /* 0xbe2c7f300e0f7423 */ /* 0x000fe20000010013 */
[----:B------:R-:W-:Y:S01]  /*26a0*/  STSM.16.M88.4 [R22], R8 ;  /* 0x0000000816007844 */ /* 0x000fe20000000200 */
[----:B------:R-:W-:Y:S01]  /*26b0*/  LEA R28, R4, UR6, 0x4 ;  /* 0x00000006041c7c11 */ /* 0x000fe2000f8e20ff */
[----:B------:R-:W-:Y:S01]  /*26c0*/  FFMA.FTZ R12, R7, R12, 0.1716887056827545166 ;  /* 0x3e2fcf2a070c7423 */ /* 0x000fe2000001000c */
[C---:B------:R-:W-:Y:S01]  /*26d0*/  FFMA.FTZ R15, R14.reuse, R15, 0.1716887056827545166 ;  /* 0x3e2fcf2a0e0f7423 */ /* 0x040fe2000001000f */
[----:B------:R-:W-:Y:S01]  /*26e0*/  BAR.SYNC.DEFER_BLOCKING 0x0 ;  /* 0x0000000000007b1d */ /* 0x000fe20000010000 */
[----:B------:R-:W-:Y:S01]  /*26f0*/  @P3 FMUL R53, R53, 0.25 ;  /* 0x3e80000035353820 */ /* 0x000fe20000400000 */
[----:B------:R-:W-:Y:S01]  /*2700*/  FFMA.FTZ R12, R7, R12, -0.17900948226451873779 ;  /* 0xbe374e43070c7423 */ /* 0x000fe2000001000c */
[----:B------:R-:W-:Y:S01]  /*2710*/  FFMA.FTZ R15, R14, R15, -0.17900948226451873779 ;  /* 0xbe374e430e0f7423 */ /* 0x000fe2000001000f */
[----:B------:R-:W-:Y:S01]  /*2720*/  @P3 FMUL R52, R52, 0.25 ;  /* 0x3e80000034343820 */ /* 0x000fe20000400000 */
[----:B------:R-:W-:Y:S01]  /*2730*/  @P3 FMUL R69, R69, 0.25 ;  /* 0x3e80000045453820 */ /* 0x000fe20000400000 */
[C---:B------:R-:W-:Y:S01]  /*2740*/  FFMA.FTZ R12, R7.reuse, R12, 0.20512372255325317383 ;  /* 0x3e520bf4070c7423 */ /* 0x040fe2000001000c */
[----:B------:R-:W-:Y:S01]  /*2750*/  FFMA.FTZ R15, R14, R15, 0.20512372255325317383 ;  /* 0x3e520bf40e0f7423 */ /* 0x000fe2000001000f */
[----:B------:R-:W-:Y:S01]  /*2760*/  @P3 FMUL R68, R68, 0.25 ;  /* 0x3e80000044443820 */ /* 0x000fe20000400000 */
[----:B------:R-:W-:Y:S01]  /*2770*/  ISETP.GE.U32.AND P2, PT, R24, 0x7f800000, PT ;  /* 0x7f8000001800780c */ /* 0x000fe20003f46070 */
[----:B------:R-:W-:Y:S01]  /*2780*/  FFMA.FTZ R12, R7, R12, -0.24046532809734344482 ;  /* 0xbe763c8b070c7423 */ /* 0x000fe2000001000c */
[C---:B------:R-:W-:Y:S01]  /*2790*/  FFMA.FTZ R15, R14.reuse, R15, -0.24046532809734344482 ;  /* 0xbe763c8b0e0f7423 */ /* 0x040fe2000001000f */
[----:B------:R-:W-:Y:S01]  /*27a0*/  ISETP.GE.U32.AND P3, PT, R25, 0x7f800000, PT ;  /* 0x7f8000001900780c */ /* 0x000fe20003f66070 */
[----:B------:R-:W2:Y:S01]  /*27b0*/  LDC.64 R30, c[0x0][0x398] ;  /* 0x0000e600ff1e7b82 */ /* 0x000ea20000000a00 */
[----:B------:R-:W-:Y:S01]  /*27c0*/  FFMA.FTZ R12, R7, R12, 0.28857114911079406738 ;  /* 0x3e93bf99070c7423 */ /* 0x000fe2000001000c */
[----:B------:R-:W-:Y:S01]  /*27d0*/  FFMA.FTZ R15, R14, R15, 0.28857114911079406738 ;  /* 0x3e93bf990e0f7423 */ /* 0x000fe2000001000f */
[----:B------:R-:W-:Y:S01]  /*27e0*/  @!P1 FMUL R53, R53, 16777216 ;  /* 0x4b80000035359820 */ /* 0x000fe20000400000 */
[----:B------:R-:W-:Y:S01]  /*27f0*/  @!P1 FMUL R52, R52, 16777216 ;  /* 0x4b80000034349820 */ /* 0x000fe20000400000 */
[----:B------:R-:W-:Y:S01]  /*2800*/  FFMA.FTZ R12, R7, R12, -0.36067417263984680176 ;  /* 0xbeb8aa49070c7423 */ /* 0x000fe2000001000c */
[----:B------:R-:W-:Y:S01]  /*2810*/  FFMA.FTZ R15, R14, R15, -0.36067417263984680176 ;  /* 0xbeb8aa490e0f7423 */ /* 0x000fe2000001000f */
[----:B------:R-:W-:Y:S01]  /*2820*/  @!P1 FMUL R69, R69, 16777216 ;  /* 0x4b80000045459820 */ /* 0x000fe20000400000 */
[----:B------:R-:W-:Y:S01]  /*2830*/  @!P1 FMUL R68, R68, 16777216 ;  /* 0x4b80000044449820 */ /* 0x000fe20000400000 */
[C---:B------:R-:W-:Y:S01]  /*2840*/  FFMA.FTZ R12, R7.reuse, R12, 0.48089820146560668945 ;  /* 0x3ef6384a070c7423 */ /* 0x040fe2000001000c */
[----:B------:R-:W-:Y:S01]  /*2850*/  FFMA.FTZ R15, R14, R15, 0.48089820146560668945 ;  /* 0x3ef6384a0e0f7423 */ /* 0x000fe2000001000f */
[----:B------:R-:W3:Y:S01]  /*2860*/  LDS.128 R8, [R28] ;  /* 0x000000001c087984 */ /* 0x000ee20000000c00 */
[----:B------:R-:W-:Y:S01]  /*2870*/  FMUL R4, R18, R53 ;  /* 0x0000003512047220 */ /* 0x000fe20000400000 */
[C---:B------:R-:W-:Y:S01]  /*2880*/  FFMA.FTZ R12, R7.reuse, R12, -0.72134751081466674805 ;  /* 0xbf38aa3b070c7423 */ /* 0x040fe2000001000c */
[----:B------:R-:W-:Y:S01]  /*2890*/  FFMA.FTZ R15, R14, R15, -0.72134751081466674805 ;  /* 0xbf38aa3b0e0f7423 */ /* 0x000fe2000001000f */
[C---:B------:R-:W-:Y:S01]  /*28a0*/  FMUL R19, R18.reuse, R52 ;  /* 0x0000003412137220 */ /* 0x040fe20000400000 */
[----:B------:R-:W-:Y:S01]  /*28b0*/  FMUL R23, R18, R69 ;  /* 0x0000004512177220 */ /* 0x000fe20000400000 */
[C---:B------:R-:W-:Y:S01]  /*28c0*/  FMUL R12, R7.reuse, R12 ;  /* 0x0000000c070c7220 */ /* 0x040fe20000400000 */
[----:B------:R-:W-:Y:S01]  /*28d0*/  FMUL R15, R14, R15 ;  /* 0x0000000f0e0f7220 */ /* 0x000fe20000400000 */
[----:B------:R-:W-:Y:S01]  /*28e0*/  FMUL R18, R18, R68 ;  /* 0x0000004412127220 */ /* 0x000fe20000400000 */
[----:B------:R-:W-:Y:S01]  /*28f0*/  FSETP.NEU.AND P1, PT, R24, RZ, PT ;  /* 0x000000ff1800720b */ /* 0x000fe20003f2d000 */
[----:B------:R-:W-:Y:S01]  /*2900*/  FMUL R12, R7, R12 ;  /* 0x0000000c070c7220 */ /* 0x000fe20000400000 */
[C---:B------:R-:W-:Y:S01]  /*2910*/  FMUL R15, R14.reuse, R15 ;  /* 0x0000000f0e0f7220 */ /* 0x040fe20000400000 */
[----:B------:R-:W-:Y:S01]  /*2920*/  F2FP.BF16.F32.PACK_AB R26, R17, R20 ;  /* 0x00000014111a723e */ /* 0x000fe200000010ff */
[----:B-1----:R-:W-:Y:S01]  /*2930*/  UIMAD UR4, UR7, UR4, URZ ;  /* 0x00000004070472a4 */ /* 0x002fe2000f8e02ff */
[----:B------:R-:W-:Y:S01]  /*2940*/  FFMA.FTZ R12, R7, 1.4426950216293334961, R12 ;  /* 0x3fb8aa3b070c7823 */ /* 0x000fe2000001000c */
[----:B------:R-:W-:Y:S01]  /*2950*/  FFMA.FTZ R14, R14, 1.4426950216293334961, R15 ;  /* 0x3fb8aa3b0e0e7823 */ /* 0x000fe2000001000f */
[----:B------:R-:W-:Y:S01]  /*2960*/  F2FP.BF16.F32.PACK_AB R27, R16, R21 ;  /* 0x00000015101b723e */ /* 0x000fe200000010ff */
[----:B------:R-:W-:-:S02]  /*2970*/  IMAD R15, R2, UR5, RZ ;  /* 0x00000005020f7c24 */ /* 0x000fc4000f8e02ff */
[----:B------:R-:W-:Y:S01]  /*2980*/  FADD R7, R5, R12 ;  /* 0x0000000c05077221 */ /* 0x000fe20000000000 */
[----:B------:R-:W-:Y:S01]  /*2990*/  @P2 MOV R12, 0x7f800000 ;  /* 0x7f800000000c2802 */ /* 0x000fe20000000f00 */
[----:B------:R-:W-:Y:S01]  /*29a0*/  FADD R32, R13, R14 ;  /* 0x0000000e0d207221 */ /* 0x000fe20000000000 */
[----:B------:R-:W-:Y:S01]  /*29b0*/  @P3 MOV R14, 0x7f800000 ;  /* 0x7f800000000e3802 */ /* 0x000fe20000000f00 */
[----:B0-----:R-:W-:Y:S01]  /*29c0*/  IMAD R3, R3, R36, RZ ;  /* 0x0000002403037224 */ /* 0x001fe200078e02ff */
[----:B------:R-:W-:Y:S01]  /*29d0*/  USHF.L.U32 UR8, UR4, 0x1, URZ ;  /* 0x0000000104087899 */ /* 0x000fe200080006ff */
[----:B------:R-:W-:Y:S01]  /*29e0*/  @P2 FFMA.FTZ R7, R24, R12, +INF ;  /* 0x7f80000018072423 */ /* 0x000fe2000001000c */
[C---:B------:R-:W-:Y:S01]  /*29f0*/  FSETP.NEU.AND P2, PT, R25.reuse, RZ, PT ;  /* 0x000000ff1900720b */ /* 0x040fe20003f4d000 */
[----:B------:R-:W-:Y:S01]  /*2a00*/  @P3 FFMA.FTZ R32, R25, R14, +INF ;  /* 0x7f80000019203423 */ /* 0x000fe2000001000e */
[----:B------:R-:W-:Y:S01]  /*2a10*/  F2FP.BF16.F32.PACK_AB R24, R19, R18 ;  /* 0x000000121318723e */ /* 0x000fe200000010ff */
[C---:B------:R-:W-:Y:S01]  /*2a20*/  IMAD.SHL.U32 R5, R15.reuse, 0x2, RZ ;  /* 0x000000020f057824 */ /* 0x040fe200078e00ff */
[----:B------:R-:W-:Y:S01]  /*2a30*/  F2FP.BF16.F32.PACK_AB R25, R4, R23 ;  /* 0x000000170419723e */ /* 0x000fe200000010ff */
[----:B------:R-:W-:Y:S01]  /*2a40*/  BAR.SYNC.DEFER_BLOCKING 0x0 ;  /* 0x0000000000007b1d */ /* 0x000fe20000010000 */
[----:B------:R-:W-:Y:S01]  /*2a50*/  LEA R13, R36, R3, 0x1 ;  /* 0x00000003240d7211 */ /* 0x000fe200078e08ff */
[----:B------:R-:W-:Y:S01]  /*2a60*/  UIMAD.WIDE UR4, UR4, 0x2, URZ ;  /* 0x00000002040478a5 */ /* 0x000fe2000f8e02ff */
[----:B------:R-:W-:Y:S01]  /*2a70*/  IMAD.HI R12, R15, 0x2, RZ ;  /* 0x000000020f0c7827 */ /* 0x000fe200078e02ff */
[----:B--2---:R-:W-:-:S02]  /*2a80*/  IADD3 R30, P4, P5, R5, UR8, R30 ;  /* 0x00000008051e7c10 */ /* 0x004fc4000fd9e01e */
[----:B------:R-:W-:Y:S02]  /*2a90*/  LEA R14, R36, R13, 0x1 ;  /* 0x0000000d240e7211 */ /* 0x000fe400078e08ff */
[----:B------:R-:W-:Y:S02]  /*2aa0*/  IADD3.X R34, PT, PT, R12, UR5, R31, P4, P5 ;  /* 0x000000050c227c10 */ /* 0x000fe4000a7ea41f */
[C---:B------:R-:W-:Y:S02]  /*2ab0*/  LEA R4, P3, R3.reuse, R30, 0x1 ;  /* 0x0000001e03047211 */ /* 0x040fe400078608ff */
[C---:B------:R-:W-:Y:S01]  /*2ac0*/  LEA R15, R36.reuse, R14, 0x1 ;  /* 0x0000000e240f7211 */ /* 0x040fe200078e08ff */
[----:B------:R-:W0:Y:S01]  /*2ad0*/  LDCU UR4, c[0x0][0x3ec] ;  /* 0x00007d80ff0477ac */ /* 0x000e220008000800 */
[----:B------:R-:W-:Y:S02]  /*2ae0*/  LEA.HI.X.SX32 R5, R3, R34, 0x1, P3 ;  /* 0x0000002203057211 */ /* 0x000fe400018f0eff */
[----:B------:R-:W-:-:S02]  /*2af0*/  LEA R3, R36, R15, 0x1 ;  /* 0x0000000f24037211 */ /* 0x000fc400078e08ff */
[CC--:B------:R-:W-:Y:S02]  /*2b00*/  LEA R12, P4, R13.reuse, R30.reuse, 0x1 ;  /* 0x0000001e0d0c7211 */ /* 0x0c0fe400078808ff */
[----:B------:R-:W-:Y:S01]  /*2b10*/  LEA R16, P3, R14, R30, 0x1 ;  /* 0x0000001e0e107211 */ /* 0x000fe200078608ff */
[----:B------:R-:W-:Y:S01]  /*2b20*/  IMAD R20, R36, 0x2, R3 ;  /* 0x0000000224147824 */ /* 0x000fe200078e0203 */
[-C--:B------:R-:W-:Y:S01]  /*2b30*/  LEA.HI.X.SX32 R13, R13, R34.reuse, 0x1, P4 ;  /* 0x000000220d0d7211 */ /* 0x080fe200020f0eff */
[----:B------:R1:W-:Y:S01]  /*2b40*/  STSM.16.M88.4 [R22], R24 ;  /* 0x0000001816007844 */ /* 0x0003e20000000200 */
[----:B------:R-:W-:Y:S02]  /*2b50*/  LEA.HI.X.SX32 R17, R14, R34, 0x1, P3 ;  /* 0x000000220e117211 */ /* 0x000fe400018f0eff */
[----:B------:R-:W-:Y:S01]  /*2b60*/  LEA R18, P3, R15, R30, 0x1 ;  /* 0x0000001e0f127211 */ /* 0x000fe200078608ff */
[----:B------:R-:W-:Y:S01]  /*2b70*/  BAR.SYNC.DEFER_BLOCKING 0x0 ;  /* 0x0000000000007b1d */ /* 0x000fe20000010000 */
[----:B------:R-:W-:-:S02]  /*2b80*/  LEA R21, R36, R20, 0x1 ;  /* 0x0000001424157211 */ /* 0x000fc400078e08ff */
[----:B------:R-:W-:Y:S01]  /*2b90*/  LEA.HI.X.SX32 R19, R15, R34, 0x1, P3 ;  /* 0x000000220f137211 */ /* 0x000fe200018f0eff */
[----:B0-----:R-:W-:Y:S01]  /*2ba0*/  UIMAD UR4, UR7, UR4, URZ ;  /* 0x00000004070472a4 */ /* 0x001fe2000f8e02ff */
[----:B------:R-:W-:Y:S02]  /*2bb0*/  LEA R23, R36, R21, 0x1 ;  /* 0x0000001524177211 */ /* 0x000fe400078e08ff */
[----:B---3--:R-:W-:Y:S01]  /*2bc0*/  PRMT R33, R9, 0x7632, R33 ;  /* 0x0000763209217816 */ /* 0x008fe20000000021 */
[----:B------:R-:W-:Y:S01]  /*2bd0*/  USHF.L.U32 UR7, UR4, 0x2, URZ ;  /* 0x0000000204077899 */ /* 0x000fe200080006ff */
[----:B------:R-:W-:Y:S01]  /*2be0*/  PRMT R37, R10, 0x7632, R37 ;  /* 0x000076320a257816 */ /* 0x000fe20000000025 */
[----:B------:R-:W-:Y:S01]  /*2bf0*/  UIMAD.WIDE UR4, UR4, 0x4, URZ ;  /* 0x00000004040478a5 */ /* 0x000fe2000f8e02ff */
[----:B------:R-:W-:Y:S02]  /*2c00*/  PRMT R38, R11, 0x7632, R38 ;  /* 0x000076320b267816 */ /* 0x000fe40000000026 */
[----:B-1----:R-:W-:-:S02]  /*2c10*/  LEA R24, R36, R23, 0x1 ;  /* 0x0000001724187211 */ /* 0x002fc400078e08ff */
[----:B------:R-:W-:Y:S02]  /*2c20*/  FSEL R7, R7, -INF , P1 ;  /* 0xff80000007077808 */ /* 0x000fe40000800000 */
[-C--:B------:R-:W-:Y:S02]  /*2c30*/  LEA R22, P5, R24, R30.reuse, 0x1 ;  /* 0x0000001e18167211 */ /* 0x080fe400078a08ff */
[----:B------:R-:W-:Y:S01]  /*2c40*/  LOP3.LUT R6, R6, 0x3f8, RZ, 0xc0, !PT ;  /* 0x000003f806067812 */ /* 0x000fe200078ec0ff */
[----:B------:R-:W-:Y:S01]  /*2c50*/  FFMA R84, R7, 0.69314718246459960938, R84 ;  /* 0x3f31721807547823 */ /* 0x000fe20000000054 */
[----:B------:R0:W-:Y:S04]  /*2c60*/  STG.E.U16 desc[UR10][R4.64], R8 ;  /* 0x0000000804007986 */ /* 0x0001e8000c10150a */
[----:B------:R-:W-:Y:S04]  /*2c70*/  STG.E.U16 desc[UR10][R12.64], R9 ;  /* 0x000000090c007986 */ /* 0x000fe8000c10150a */
[----:B------:R-:W1:Y:S01]  /*2c80*/  LDS.128 R12, [R28] ;  /* 0x000000001c0c7984 */ /* 0x000e620000000c00 */
[----:B0-----:R-:W-:-:S03]  /*2c90*/  LEA R4, P3, R3, R30, 0x1 ;  /* 0x0000001e03047211 */ /* 0x001fc600078608ff */
[----:B------:R0:W-:Y:S01]  /*2ca0*/  STG.E.U16 desc[UR10][R16.64], R10 ;  /* 0x0000000a10007986 */ /* 0x0001e2000c10150a */
[----:B------:R-:W-:-:S03]  /*2cb0*/  LEA.HI.X.SX32 R5, R3, R34, 0x1, P3 ;  /* 0x0000002203057211 */ /* 0x000fc600018f0eff */
[----:B------:R-:W-:Y:S01]  /*2cc0*/  STG.E.U16 desc[UR10][R18.64], R11 ;  /* 0x0000000b12007986 */ /* 0x000fe2000c10150a */
[----:B------:R-:W-:-:S04]  /*2cd0*/  LEA R3, R36, R24, 0x1 ;  /* 0x0000001824037211 */ /* 0x000fc800078e08ff */
[----:B------:R-:W-:Y:S02]  /*2ce0*/  LEA R25, R36, R3, 0x1 ;  /* 0x0000000324197211 */ /* 0x000fe400078e08ff */
[----:B0-----:R-:W-:-:S03]  /*2cf0*/  PRMT R17, R8, 0x7632, R17 ;  /* 0x0000763208117816 */ /* 0x001fc60000000011 */
[----:B------:R-:W-:Y:S01]  /*2d00*/  IMAD R26, R36, 0x2, R25 ;  /* 0x00000002241a7824 */ /* 0x000fe200078e0219 */
[----:B------:R-:W-:Y:S01]  /*2d10*/  LEA R8, P3, R20, R30, 0x1 ;  /* 0x0000001e14087211 */ /* 0x000fe200078608ff */
[----:B------:R0:W-:Y:S03]  /*2d20*/  STG.E.U16 desc[UR10][R4.64], R17 ;  /* 0x0000001104007986 */ /* 0x0001e6000c10150a */
[----:B------:R-:W-:Y:S02]  /*2d30*/  LEA R27, R36, R26, 0x1 ;  /* 0x0000001a241b7211 */ /* 0x000fe400078e08ff */
[----:B------:R-:W-:Y:S02]  /*2d40*/  LEA.HI.X.SX32 R9, R20, R34, 0x1, P3 ;  /* 0x0000002214097211 */ /* 0x000fe400018f0eff */
[-C--:B------:R-:W-:Y:S02]  /*2d50*/  LEA R16, P3, R21, R30.reuse, 0x1 ;  /* 0x0000001e15107211 */ /* 0x080fe400078608ff */
[----:B------:R-:W-:Y:S01]  /*2d60*/  LEA R20, P4, R23, R30, 0x1 ;  /* 0x0000001e17147211 */ /* 0x000fe200078808ff */
[----:B------:R-:W-:Y:S01]  /*2d70*/  STG.E.U16 desc[UR10][R8.64], R33 ;  /* 0x0000002108007986 */ /* 0x000fe2000c10150a */
[----:B------:R-:W-:-:S02]  /*2d80*/  LEA R29, R36, R27, 0x1 ;  /* 0x0000001b241d7211 */ /* 0x000fc400078e08ff */
[-C--:B0-----:R-:W-:Y:S02]  /*2d90*/  LEA.HI.X.SX32 R17, R21, R34.reuse, 0x1, P3 ;  /* 0x0000002215117211 */ /* 0x081fe400018f0eff */
[----:B------:R-:W-:Y:S02]  /*2da0*/  LEA.HI.X.SX32 R21, R23, R34, 0x1, P4 ;  /* 0x0000002217157211 */ /* 0x000fe400020f0eff */
[----:B------:R-:W-:Y:S01]  /*2db0*/  LEA R4, P3, R3, R30, 0x1 ;  /* 0x0000001e03047211 */ /* 0x000fe200078608ff */
[----:B------:R-:W-:Y:S01]  /*2dc0*/  STG.E.U16 desc[UR10][R16.64], R37 ;  /* 0x0000002510007986 */ /* 0x000fe2000c10150a */
[----:B------:R-:W-:Y:S02]  /*2dd0*/  LEA.HI.X.SX32 R23, R24, R34, 0x1, P5 ;  /* 0x0000002218177211 */ /* 0x000fe400028f0eff */
[----:B------:R-:W-:Y:S01]  /*2de0*/  LEA R31, R36, R29, 0x1 ;  /* 0x0000001d241f7211 */ /* 0x000fe200078e08ff */
[----:B------:R-:W-:Y:S01]  /*2df0*/  STG.E.U16 desc[UR10][R20.64], R38 ;  /* 0x0000002614007986 */ /* 0x000fe2000c10150a */
[----:B------:R-:W-:-:S02]  /*2e00*/  LEA R10, P4, R25, R30, 0x1 ;  /* 0x0000001e190a7211 */ /* 0x000fc400078808ff */
[----:B------:R-:W-:Y:S01]  /*2e10*/  LEA R18, P5, R26, R30, 0x1 ;  /* 0x0000001e1a127211 */ /* 0x000fe200078a08ff */
[----:B-1----:R-:W-:Y:S01]  /*2e20*/  STG.E.U16 desc[UR10][R22.64], R12 ;  /* 0x0000000c16007986 */ /* 0x002fe2000c10150a */
[-C--:B------:R-:W-:Y:S02]  /*2e30*/  LEA.HI.X.SX32 R5, R3, R34.reuse, 0x1, P3 ;  /* 0x0000002203057211 */ /* 0x080fe400018f0eff */
[----:B------:R-:W-:Y:S02]  /*2e40*/  LEA R3, R36, R31, 0x1 ;  /* 0x0000001f24037211 */ /* 0x000fe400078e08ff */
[-C--:B------:R-:W-:Y:S01]  /*2e50*/  LEA.HI.X.SX32 R11, R25, R34.reuse, 0x1, P4 ;  /* 0x00000022190b7211 */ /* 0x080fe200020f0eff */
[----:B------:R0:W-:Y:S01]  /*2e60*/  STG.E.U16 desc[UR10][R4.64], R13 ;  /* 0x0000000d04007986 */ /* 0x0001e2000c10150a */
[----:B------:R-:W-:Y:S02]  /*2e70*/  LEA.HI.X.SX32 R19, R26, R34, 0x1, P5 ;  /* 0x000000221a137211 */ /* 0x000fe400028f0eff */
[-C--:B------:R-:W-:Y:S01]  /*2e80*/  LEA R24, P3, R27, R30.reuse, 0x1 ;  /* 0x0000001e1b187211 */ /* 0x080fe200078608ff */
[----:B------:R1:W-:Y:S01]  /*2e90*/  STG.E.U16 desc[UR10][R10.64], R14 ;  /* 0x0000000e0a007986 */ /* 0x0003e2000c10150a */
[----:B------:R-:W-:-:S02]  /*2ea0*/  LEA R26, P4, R29, R30, 0x1 ;  /* 0x0000001e1d1a7211 */ /* 0x000fc400078808ff */
[-C--:B------:R-:W-:Y:S01]  /*2eb0*/  LEA R28, P5, R31, R30.reuse, 0x1 ;  /* 0x0000001e1f1c7211 */ /* 0x080fe200078a08ff */
[----:B------:R2:W-:Y:S01]  /*2ec0*/  STG.E.U16 desc[UR10][R18.64], R15 ;  /* 0x0000000f12007986 */ /* 0x0005e2000c10150a */
[----:B------:R-:W-:Y:S02]  /*2ed0*/  LEA R30, P6, R3, R30, 0x1 ;  /* 0x0000001e031e7211 */ /* 0x000fe400078c08ff */
[-C--:B------:R-:W-:Y:S01]  /*2ee0*/  LEA.HI.X.SX32 R25, R27, R34.reuse, 0x1, P3 ;  /* 0x000000221b197211 */ /* 0x080fe200018f0eff */
[----:B0-----:R-:W-:Y:S01]  /*2ef0*/  IMAD.HI R4, R2, 0x4, RZ ;  /* 0x0000000402047827 */ /* 0x001fe200078e02ff */
[----:B------:R-:W-:Y:S02]  /*2f00*/  PRMT R5, R12, 0x7632, R5 ;  /* 0x000076320c057816 */ /* 0x000fe40000000005 */
[-C--:B------:R-:W-:Y:S02]  /*2f10*/  LEA.HI.X.SX32 R27, R29, R34.reuse, 0x1, P4 ;  /* 0x000000221d1b7211 */ /* 0x080fe400020f0eff */
[----:B------:R-:W-:Y:S01]  /*2f20*/  PRMT R9, R13, 0x7632, R9 ;  /* 0x000076320d097816 */ /* 0x000fe20000000009 */
[----:B------:R2:W-:Y:S01]  /*2f30*/  STG.E.U16 desc[UR10][R24.64], R5 ;  /* 0x0000000518007986 */ /* 0x0005e2000c10150a */
[----:B------:R-:W-:-:S02]  /*2f40*/  LEA.HI.X.SX32 R29, R31, R34, 0x1, P5 ;  /* 0x000000221f1d7211 */ /* 0x000fc400028f0eff */
[----:B-1----:R-:W-:Y:S01]  /*2f50*/  PRMT R11, R14, 0x7632, R11 ;  /* 0x000076320e0b7816 */ /* 0x002fe2000000000b */
[----:B------:R2:W-:Y:S01]  /*2f60*/  STG.E.U16 desc[UR10][R26.64], R9 ;  /* 0x000000091a007986 */ /* 0x0005e2000c10150a */
[----:B------:R-:W-:Y:S02]  /*2f70*/  LEA.HI.X.SX32 R31, R3, R34, 0x1, P6 ;  /* 0x00000022031f7211 */ /* 0x000fe400030f0eff */
[----:B------:R-:W-:Y:S01]  /*2f80*/  PRMT R8, R15, 0x7632, R8 ;  /* 0x000076320f087816 */ /* 0x000fe20000000008 */
[----:B------:R2:W-:Y:S01]  /*2f90*/  STG.E.U16 desc[UR10][R28.64], R11 ;  /* 0x0000000b1c007986 */ /* 0x0005e2000c10150a */
[----:B------:R-:W-:Y:S01]  /*2fa0*/  FSEL R3, R32, -INF , P2 ;  /* 0xff80000020037808 */ /* 0x000fe20001000000 */
[----:B------:R-:W0:Y:S02]  /*2fb0*/  LDC.64 R34, c[0x0][0x3a0] ;  /* 0x0000e800ff227b82 */ /* 0x000e240000000a00 */
[----:B------:R2:W-:Y:S02]  /*2fc0*/  STG.E.U16 desc[UR10][R30.64], R8 ;  /* 0x000000081e007986 */ /* 0x0005e4000c10150a */
[----:B------:R-:W-:Y:S01]  /*2fd0*/  FFMA R85, R3, 0.69314718246459960938, R56 ;  /* 0x3f31721803557823 */ /* 0x000fe20000000038 */
[----:B------:R-:W-:-:S03]  /*2fe0*/  SHF.L.U32 R3, R2, 0x2, RZ ;  /* 0x0000000202037819 */ /* 0x000fc600000006ff */
[----:B------:R-:W-:Y:S01]  /*2ff0*/  BAR.SYNC.DEFER_BLOCKING 0x0 ;  /* 0x0000000000007b1d */ /* 0x000fe20000010000 */
[----:B0-----:R-:W-:-:S04]  /*3000*/  IADD3 R2, P1, P2, R3, UR7, R34 ;  /* 0x0000000703027c10 */ /* 0x001fc8000fa3e022 */
[----:B------:R-:W-:Y:S01]  /*3010*/  IADD3.X R3, PT, PT, R4, UR5, R35, P1, P2 ;  /* 0x0000000504037c10 */ /* 0x000fe20008fe4423 */
[----:B------:R2:W-:Y:S02]  /*3020*/  STS.64 [R6+UR6], R84 ;  /* 0x0000005406007988 */ /* 0x0005e40008000a06 */
[----:B------:R-:W-:Y:S06]  /*3030*/  BAR.SYNC.DEFER_BLOCKING 0x0 ;  /* 0x0000000000007b1d */ /* 0x000fec0000010000 */
[----:B------:R-:W-:Y:S05]  /*3040*/  @P0 EXIT ;  /* 0x000000000000094d */ /* 0x000fea0003800000 */
[----:B--2---:R-:W0:Y:S04]  /*3050*/  LDS R5, [R0] ;  /* 0x0000000000057984 */ /* 0x004e280000000800 */
[----:B0-----:R-:W-:Y:S01]  /*3060*/  STG.E desc[UR10][R2.64], R5 ;  /* 0x0000000502007986 */ /* 0x001fe2000c10190a */
[----:B------:R-:W-:Y:S05]  /*3070*/  EXIT ;  /* 0x000000000000794d */ /* 0x000fea0003800000 */
.L_x_2:
[----:B------:R-:W-:-:S00]  /*3080*/  BRA `(.L_x_2) ;  /* 0xfffffffc00fc7947 */ /* 0x000fc0000383ffff */
[----:B------:R-:W-:-:S00]  /*3090*/  NOP ;  /* 0x0000000000007918 */ /* 0x000fc00000000000 */
        /* <DEDUP_REMOVED lines=14> */
.L_x_3:


//--------------------- .nv.global.init           --------------------------
	.section	.nv.global.init,"aw",@progbits
.nv.global.init:
	.type		_$_str,@object
	.size		_$_str,(.L_0 - _$_str)
_$_str:
        /*0000*/ 	.byte	0x5f, 0x5f, 0x43, 0x55, 0x44, 0x41, 0x5f, 0x46, 0x54, 0x5a, 0x00
.L_0:


//--------------------- .nv.shared.attn_fwd       --------------------------
	.section	.nv.shared.attn_fwd,"aw",@nobits
	.sectionflags	@""
	.align	16
	.zero		1024


//--------------------- .nv.shared.reserved.0     --------------------------
	.section	.nv.shared.reserved.0,"aw",@nobits
	.weak		__nv_reservedSMEM_offset_0_alias
	.size		__nv_reservedSMEM_offset_0_alias, 0, 64
	.other		__nv_reservedSMEM_offset_0_alias,@"STO_CUDA_RESERVED_SHARED STV_DEFAULT"
__nv_reservedSMEM_offset_0_alias:
	.zero		0
	.zero		64


//--------------------- .nv.constant0.attn_fwd    --------------------------
	.section	.nv.constant0.attn_fwd,"a",@progbits
	.sectionflags	@""
	.align	4
.nv.constant0.attn_fwd:
	.zero		1032


//--------------------- SYMBOLS --------------------------

	.type		.nv.reservedSmem.offset0,@object
	.size		.nv.reservedSmem.offset0,0x4
	.type		.nv.reservedSmem.cap,@object
	.size		.nv.reservedSmem.cap,0x4
